//
// Generated by NVIDIA NVVM Compiler
//
// Compiler Build ID: CL-36424714
// Cuda compilation tools, release 13.0, V13.0.88
// Based on NVVM 20.0.0
//

.version 9.0
.target sm_100
.address_size 64

	// .globl	_Z28updateForcesAndTorquesKernelP9PointMassi

.visible .entry _Z28updateForcesAndTorquesKernelP9PointMassi(
	.param .u64 .ptr .align 1 _Z28updateForcesAndTorquesKernelP9PointMassi_param_0,
	.param .u32 _Z28updateForcesAndTorquesKernelP9PointMassi_param_1
)
{
	.reg .pred 	%p<21>;
	.reg .b32 	%r<47>;
	.reg .b64 	%rd<30>;
	.reg .b64 	%fd<323>;

	ld.param.u64 	%rd13, [_Z28updateForcesAndTorquesKernelP9PointMassi_param_0];
	ld.param.u32 	%r18, [_Z28updateForcesAndTorquesKernelP9PointMassi_param_1];
	cvta.to.global.u64 	%rd1, %rd13;
	mov.u32 	%r19, %ctaid.x;
	mov.u32 	%r20, %ntid.x;
	mov.u32 	%r21, %tid.x;
	mad.lo.s32 	%r1, %r19, %r20, %r21;
	setp.ge.s32 	%p1, %r1, %r18;
	@%p1 bra 	$L__BB0_29;
	mul.wide.s32 	%rd14, %r1, 136;
	add.s64 	%rd15, %rd1, %rd14;
	add.s64 	%rd2, %rd15, 56;
	mov.b64 	%rd16, 0;
	st.global.u64 	[%rd15+72], %rd16;
	st.global.u64 	[%rd15+64], %rd16;
	st.global.u64 	[%rd15+56], %rd16;
	st.global.u64 	[%rd15+120], %rd16;
	st.global.u64 	[%rd15+112], %rd16;
	st.global.u64 	[%rd15+104], %rd16;
	setp.lt.s32 	%p2, %r1, 1;
	mov.b32 	%r43, 0;
	@%p2 bra 	$L__BB0_13;
	ld.param.u32 	%r34, [_Z28updateForcesAndTorquesKernelP9PointMassi_param_1];
	min.s32 	%r25, %r1, %r34;
	max.s32 	%r2, %r25, 1;
	setp.lt.s32 	%p3, %r25, 2;
	mov.b32 	%r43, 0;
	@%p3 bra 	$L__BB0_9;
	and.b32  	%r43, %r2, 2147483646;
	neg.s32 	%r40, %r43;
	add.s64 	%rd28, %rd1, 136;
$L__BB0_4:
	ld.global.f64 	%fd44, [%rd28+-128];
	ld.global.f64 	%fd319, [%rd2+-48];
	sub.f64 	%fd2, %fd44, %fd319;
	ld.global.f64 	%fd45, [%rd28+-120];
	ld.global.f64 	%fd318, [%rd2+-40];
	sub.f64 	%fd4, %fd45, %fd318;
	ld.global.f64 	%fd46, [%rd28+-112];
	ld.global.f64 	%fd317, [%rd2+-32];
	sub.f64 	%fd6, %fd46, %fd317;
	mul.f64 	%fd47, %fd4, %fd4;
	fma.rn.f64 	%fd48, %fd2, %fd2, %fd47;
	fma.rn.f64 	%fd49, %fd6, %fd6, %fd48;
	setp.eq.f64 	%p4, %fd49, 0d0000000000000000;
	@%p4 bra 	$L__BB0_6;
	sqrt.rn.f64 	%fd53, %fd49;
	ld.global.f64 	%fd54, [%rd2+-56];
	mul.f64 	%fd55, %fd54, 0d3DD2589EFFED8ACC;
	ld.global.f64 	%fd56, [%rd28+-136];
	mul.f64 	%fd57, %fd55, %fd56;
	mul.f64 	%fd58, %fd53, %fd53;
	div.rn.f64 	%fd59, %fd57, %fd58;
	mul.f64 	%fd60, %fd2, %fd59;
	div.rn.f64 	%fd61, %fd60, %fd53;
	mul.f64 	%fd62, %fd4, %fd59;
	div.rn.f64 	%fd63, %fd62, %fd53;
	mul.f64 	%fd64, %fd6, %fd59;
	div.rn.f64 	%fd65, %fd64, %fd53;
	atom.global.add.f64 	%fd66, [%rd2], %fd61;
	atom.global.add.f64 	%fd67, [%rd2+8], %fd63;
	atom.global.add.f64 	%fd68, [%rd2+16], %fd65;
	ld.global.f64 	%fd69, [%rd2+-40];
	mul.f64 	%fd70, %fd69, %fd65;
	ld.global.f64 	%fd71, [%rd2+-32];
	mul.f64 	%fd72, %fd63, %fd71;
	sub.f64 	%fd73, %fd70, %fd72;
	mul.f64 	%fd74, %fd61, %fd71;
	ld.global.f64 	%fd75, [%rd2+-48];
	mul.f64 	%fd76, %fd65, %fd75;
	sub.f64 	%fd77, %fd74, %fd76;
	mul.f64 	%fd78, %fd63, %fd75;
	mul.f64 	%fd79, %fd61, %fd69;
	sub.f64 	%fd80, %fd78, %fd79;
	atom.global.add.f64 	%fd81, [%rd2+48], %fd73;
	atom.global.add.f64 	%fd82, [%rd2+56], %fd77;
	atom.global.add.f64 	%fd83, [%rd2+64], %fd80;
	ld.global.f64 	%fd319, [%rd2+-48];
	ld.global.f64 	%fd318, [%rd2+-40];
	ld.global.f64 	%fd317, [%rd2+-32];
$L__BB0_6:
	ld.global.f64 	%fd84, [%rd28+8];
	sub.f64 	%fd13, %fd84, %fd319;
	ld.global.f64 	%fd85, [%rd28+16];
	sub.f64 	%fd14, %fd85, %fd318;
	ld.global.f64 	%fd86, [%rd28+24];
	sub.f64 	%fd15, %fd86, %fd317;
	mul.f64 	%fd87, %fd14, %fd14;
	fma.rn.f64 	%fd88, %fd13, %fd13, %fd87;
	fma.rn.f64 	%fd89, %fd15, %fd15, %fd88;
	setp.eq.f64 	%p5, %fd89, 0d0000000000000000;
	@%p5 bra 	$L__BB0_8;
	sqrt.rn.f64 	%fd93, %fd89;
	ld.global.f64 	%fd94, [%rd2+-56];
	mul.f64 	%fd95, %fd94, 0d3DD2589EFFED8ACC;
	ld.global.f64 	%fd96, [%rd28];
	mul.f64 	%fd97, %fd95, %fd96;
	mul.f64 	%fd98, %fd93, %fd93;
	div.rn.f64 	%fd99, %fd97, %fd98;
	mul.f64 	%fd100, %fd13, %fd99;
	div.rn.f64 	%fd101, %fd100, %fd93;
	mul.f64 	%fd102, %fd14, %fd99;
	div.rn.f64 	%fd103, %fd102, %fd93;
	mul.f64 	%fd104, %fd15, %fd99;
	div.rn.f64 	%fd105, %fd104, %fd93;
	atom.global.add.f64 	%fd106, [%rd2], %fd101;
	atom.global.add.f64 	%fd107, [%rd2+8], %fd103;
	atom.global.add.f64 	%fd108, [%rd2+16], %fd105;
	ld.global.f64 	%fd109, [%rd2+-40];
	mul.f64 	%fd110, %fd109, %fd105;
	ld.global.f64 	%fd111, [%rd2+-32];
	mul.f64 	%fd112, %fd103, %fd111;
	sub.f64 	%fd113, %fd110, %fd112;
	mul.f64 	%fd114, %fd101, %fd111;
	ld.global.f64 	%fd115, [%rd2+-48];
	mul.f64 	%fd116, %fd105, %fd115;
	sub.f64 	%fd117, %fd114, %fd116;
	mul.f64 	%fd118, %fd103, %fd115;
	mul.f64 	%fd119, %fd101, %fd109;
	sub.f64 	%fd120, %fd118, %fd119;
	atom.global.add.f64 	%fd121, [%rd2+48], %fd113;
	atom.global.add.f64 	%fd122, [%rd2+56], %fd117;
	atom.global.add.f64 	%fd123, [%rd2+64], %fd120;
$L__BB0_8:
	add.s32 	%r40, %r40, 2;
	add.s64 	%rd28, %rd28, 272;
	setp.ne.s32 	%p6, %r40, 0;
	@%p6 bra 	$L__BB0_4;
$L__BB0_9:
	and.b32  	%r27, %r2, 1;
	setp.eq.b32 	%p7, %r27, 1;
	not.pred 	%p8, %p7;
	@%p8 bra 	$L__BB0_13;
	ld.param.u64 	%rd26, [_Z28updateForcesAndTorquesKernelP9PointMassi_param_0];
	cvta.to.global.u64 	%rd17, %rd26;
	mul.wide.u32 	%rd18, %r43, 136;
	add.s64 	%rd19, %rd17, %rd18;
	add.s64 	%rd6, %rd19, 8;
	ld.global.f64 	%fd124, [%rd19+8];
	ld.global.f64 	%fd125, [%rd2+-48];
	sub.f64 	%fd16, %fd124, %fd125;
	ld.global.f64 	%fd126, [%rd19+16];
	ld.global.f64 	%fd127, [%rd2+-40];
	sub.f64 	%fd17, %fd126, %fd127;
	ld.global.f64 	%fd128, [%rd19+24];
	ld.global.f64 	%fd129, [%rd2+-32];
	sub.f64 	%fd18, %fd128, %fd129;
	mul.f64 	%fd130, %fd17, %fd17;
	fma.rn.f64 	%fd131, %fd16, %fd16, %fd130;
	fma.rn.f64 	%fd19, %fd18, %fd18, %fd131;
	setp.eq.f64 	%p9, %fd19, 0d0000000000000000;
	@%p9 bra 	$L__BB0_12;
	sqrt.rn.f64 	%fd132, %fd19;
	ld.global.f64 	%fd133, [%rd2+-56];
	mul.f64 	%fd134, %fd133, 0d3DD2589EFFED8ACC;
	ld.global.f64 	%fd135, [%rd6+-8];
	mul.f64 	%fd136, %fd134, %fd135;
	mul.f64 	%fd137, %fd132, %fd132;
	div.rn.f64 	%fd138, %fd136, %fd137;
	mul.f64 	%fd139, %fd16, %fd138;
	div.rn.f64 	%fd140, %fd139, %fd132;
	mul.f64 	%fd141, %fd17, %fd138;
	div.rn.f64 	%fd142, %fd141, %fd132;
	mul.f64 	%fd143, %fd18, %fd138;
	div.rn.f64 	%fd144, %fd143, %fd132;
	atom.global.add.f64 	%fd145, [%rd2], %fd140;
	atom.global.add.f64 	%fd146, [%rd2+8], %fd142;
	atom.global.add.f64 	%fd147, [%rd2+16], %fd144;
	ld.global.f64 	%fd148, [%rd2+-40];
	mul.f64 	%fd149, %fd148, %fd144;
	ld.global.f64 	%fd150, [%rd2+-32];
	mul.f64 	%fd151, %fd142, %fd150;
	sub.f64 	%fd152, %fd149, %fd151;
	mul.f64 	%fd153, %fd140, %fd150;
	ld.global.f64 	%fd154, [%rd2+-48];
	mul.f64 	%fd155, %fd144, %fd154;
	sub.f64 	%fd156, %fd153, %fd155;
	mul.f64 	%fd157, %fd142, %fd154;
	mul.f64 	%fd158, %fd140, %fd148;
	sub.f64 	%fd159, %fd157, %fd158;
	atom.global.add.f64 	%fd160, [%rd2+48], %fd152;
	atom.global.add.f64 	%fd161, [%rd2+56], %fd156;
	atom.global.add.f64 	%fd162, [%rd2+64], %fd159;
$L__BB0_12:
	add.s32 	%r43, %r43, 1;
$L__BB0_13:
	ld.param.u32 	%r35, [_Z28updateForcesAndTorquesKernelP9PointMassi_param_1];
	ld.param.u64 	%rd27, [_Z28updateForcesAndTorquesKernelP9PointMassi_param_0];
	cvta.to.global.u64 	%rd7, %rd27;
	setp.ge.s32 	%p10, %r43, %r35;
	@%p10 bra 	$L__BB0_18;
	setp.eq.s32 	%p11, %r1, %r43;
	@%p11 bra 	$L__BB0_17;
	mul.wide.u32 	%rd20, %r43, 136;
	add.s64 	%rd21, %rd7, %rd20;
	add.s64 	%rd8, %rd21, 8;
	ld.global.f64 	%fd163, [%rd21+8];
	ld.global.f64 	%fd164, [%rd2+-48];
	sub.f64 	%fd20, %fd163, %fd164;
	ld.global.f64 	%fd165, [%rd21+16];
	ld.global.f64 	%fd166, [%rd2+-40];
	sub.f64 	%fd21, %fd165, %fd166;
	ld.global.f64 	%fd167, [%rd21+24];
	ld.global.f64 	%fd168, [%rd2+-32];
	sub.f64 	%fd22, %fd167, %fd168;
	mul.f64 	%fd169, %fd21, %fd21;
	fma.rn.f64 	%fd170, %fd20, %fd20, %fd169;
	fma.rn.f64 	%fd23, %fd22, %fd22, %fd170;
	setp.eq.f64 	%p12, %fd23, 0d0000000000000000;
	@%p12 bra 	$L__BB0_17;
	sqrt.rn.f64 	%fd171, %fd23;
	ld.global.f64 	%fd172, [%rd2+-56];
	mul.f64 	%fd173, %fd172, 0d3DD2589EFFED8ACC;
	ld.global.f64 	%fd174, [%rd8+-8];
	mul.f64 	%fd175, %fd173, %fd174;
	mul.f64 	%fd176, %fd171, %fd171;
	div.rn.f64 	%fd177, %fd175, %fd176;
	mul.f64 	%fd178, %fd20, %fd177;
	div.rn.f64 	%fd179, %fd178, %fd171;
	mul.f64 	%fd180, %fd21, %fd177;
	div.rn.f64 	%fd181, %fd180, %fd171;
	mul.f64 	%fd182, %fd22, %fd177;
	div.rn.f64 	%fd183, %fd182, %fd171;
	atom.global.add.f64 	%fd184, [%rd2], %fd179;
	atom.global.add.f64 	%fd185, [%rd2+8], %fd181;
	atom.global.add.f64 	%fd186, [%rd2+16], %fd183;
	ld.global.f64 	%fd187, [%rd2+-40];
	mul.f64 	%fd188, %fd187, %fd183;
	ld.global.f64 	%fd189, [%rd2+-32];
	mul.f64 	%fd190, %fd181, %fd189;
	sub.f64 	%fd191, %fd188, %fd190;
	mul.f64 	%fd192, %fd179, %fd189;
	ld.global.f64 	%fd193, [%rd2+-48];
	mul.f64 	%fd194, %fd183, %fd193;
	sub.f64 	%fd195, %fd192, %fd194;
	mul.f64 	%fd196, %fd181, %fd193;
	mul.f64 	%fd197, %fd179, %fd187;
	sub.f64 	%fd198, %fd196, %fd197;
	atom.global.add.f64 	%fd199, [%rd2+48], %fd191;
	atom.global.add.f64 	%fd200, [%rd2+56], %fd195;
	atom.global.add.f64 	%fd201, [%rd2+64], %fd198;
$L__BB0_17:
	add.s32 	%r43, %r43, 1;
$L__BB0_18:
	ld.param.u32 	%r36, [_Z28updateForcesAndTorquesKernelP9PointMassi_param_1];
	setp.le.s32 	%p13, %r36, %r43;
	@%p13 bra 	$L__BB0_29;
	ld.param.u32 	%r37, [_Z28updateForcesAndTorquesKernelP9PointMassi_param_1];
	sub.s32 	%r32, %r37, %r43;
	add.s32 	%r13, %r43, 1;
	and.b32  	%r33, %r32, 1;
	setp.eq.b32 	%p14, %r33, 1;
	not.pred 	%p15, %p14;
	@%p15 bra 	$L__BB0_22;
	mul.wide.u32 	%rd22, %r43, 136;
	add.s64 	%rd23, %rd7, %rd22;
	add.s64 	%rd9, %rd23, 8;
	ld.global.f64 	%fd202, [%rd23+8];
	ld.global.f64 	%fd203, [%rd2+-48];
	sub.f64 	%fd24, %fd202, %fd203;
	ld.global.f64 	%fd204, [%rd23+16];
	ld.global.f64 	%fd205, [%rd2+-40];
	sub.f64 	%fd25, %fd204, %fd205;
	ld.global.f64 	%fd206, [%rd23+24];
	ld.global.f64 	%fd207, [%rd2+-32];
	sub.f64 	%fd26, %fd206, %fd207;
	mul.f64 	%fd208, %fd25, %fd25;
	fma.rn.f64 	%fd209, %fd24, %fd24, %fd208;
	fma.rn.f64 	%fd27, %fd26, %fd26, %fd209;
	setp.eq.f64 	%p16, %fd27, 0d0000000000000000;
	mov.u32 	%r43, %r13;
	@%p16 bra 	$L__BB0_22;
	sqrt.rn.f64 	%fd210, %fd27;
	ld.global.f64 	%fd211, [%rd2+-56];
	mul.f64 	%fd212, %fd211, 0d3DD2589EFFED8ACC;
	ld.global.f64 	%fd213, [%rd9+-8];
	mul.f64 	%fd214, %fd212, %fd213;
	mul.f64 	%fd215, %fd210, %fd210;
	div.rn.f64 	%fd216, %fd214, %fd215;
	mul.f64 	%fd217, %fd24, %fd216;
	div.rn.f64 	%fd218, %fd217, %fd210;
	mul.f64 	%fd219, %fd25, %fd216;
	div.rn.f64 	%fd220, %fd219, %fd210;
	mul.f64 	%fd221, %fd26, %fd216;
	div.rn.f64 	%fd222, %fd221, %fd210;
	atom.global.add.f64 	%fd223, [%rd2], %fd218;
	atom.global.add.f64 	%fd224, [%rd2+8], %fd220;
	atom.global.add.f64 	%fd225, [%rd2+16], %fd222;
	ld.global.f64 	%fd226, [%rd2+-40];
	mul.f64 	%fd227, %fd226, %fd222;
	ld.global.f64 	%fd228, [%rd2+-32];
	mul.f64 	%fd229, %fd220, %fd228;
	sub.f64 	%fd230, %fd227, %fd229;
	mul.f64 	%fd231, %fd218, %fd228;
	ld.global.f64 	%fd232, [%rd2+-48];
	mul.f64 	%fd233, %fd222, %fd232;
	sub.f64 	%fd234, %fd231, %fd233;
	mul.f64 	%fd235, %fd220, %fd232;
	mul.f64 	%fd236, %fd218, %fd226;
	sub.f64 	%fd237, %fd235, %fd236;
	atom.global.add.f64 	%fd238, [%rd2+48], %fd230;
	atom.global.add.f64 	%fd239, [%rd2+56], %fd234;
	atom.global.add.f64 	%fd240, [%rd2+64], %fd237;
$L__BB0_22:
	ld.param.u32 	%r38, [_Z28updateForcesAndTorquesKernelP9PointMassi_param_1];
	setp.eq.s32 	%p17, %r38, %r13;
	@%p17 bra 	$L__BB0_29;
	ld.param.u32 	%r39, [_Z28updateForcesAndTorquesKernelP9PointMassi_param_1];
	sub.s32 	%r46, %r43, %r39;
	mul.wide.u32 	%rd24, %r43, 136;
	add.s64 	%rd25, %rd24, %rd7;
	add.s64 	%rd29, %rd25, 136;
$L__BB0_24:
	ld.global.f64 	%fd241, [%rd29+-128];
	ld.global.f64 	%fd322, [%rd2+-48];
	sub.f64 	%fd29, %fd241, %fd322;
	ld.global.f64 	%fd242, [%rd29+-120];
	ld.global.f64 	%fd321, [%rd2+-40];
	sub.f64 	%fd31, %fd242, %fd321;
	ld.global.f64 	%fd243, [%rd29+-112];
	ld.global.f64 	%fd320, [%rd2+-32];
	sub.f64 	%fd33, %fd243, %fd320;
	mul.f64 	%fd244, %fd31, %fd31;
	fma.rn.f64 	%fd245, %fd29, %fd29, %fd244;
	fma.rn.f64 	%fd246, %fd33, %fd33, %fd245;
	setp.eq.f64 	%p18, %fd246, 0d0000000000000000;
	@%p18 bra 	$L__BB0_26;
	sqrt.rn.f64 	%fd250, %fd246;
	ld.global.f64 	%fd251, [%rd2+-56];
	mul.f64 	%fd252, %fd251, 0d3DD2589EFFED8ACC;
	ld.global.f64 	%fd253, [%rd29+-136];
	mul.f64 	%fd254, %fd252, %fd253;
	mul.f64 	%fd255, %fd250, %fd250;
	div.rn.f64 	%fd256, %fd254, %fd255;
	mul.f64 	%fd257, %fd29, %fd256;
	div.rn.f64 	%fd258, %fd257, %fd250;
	mul.f64 	%fd259, %fd31, %fd256;
	div.rn.f64 	%fd260, %fd259, %fd250;
	mul.f64 	%fd261, %fd33, %fd256;
	div.rn.f64 	%fd262, %fd261, %fd250;
	atom.global.add.f64 	%fd263, [%rd2], %fd258;
	atom.global.add.f64 	%fd264, [%rd2+8], %fd260;
	atom.global.add.f64 	%fd265, [%rd2+16], %fd262;
	ld.global.f64 	%fd266, [%rd2+-40];
	mul.f64 	%fd267, %fd266, %fd262;
	ld.global.f64 	%fd268, [%rd2+-32];
	mul.f64 	%fd269, %fd260, %fd268;
	sub.f64 	%fd270, %fd267, %fd269;
	mul.f64 	%fd271, %fd258, %fd268;
	ld.global.f64 	%fd272, [%rd2+-48];
	mul.f64 	%fd273, %fd262, %fd272;
	sub.f64 	%fd274, %fd271, %fd273;
	mul.f64 	%fd275, %fd260, %fd272;
	mul.f64 	%fd276, %fd258, %fd266;
	sub.f64 	%fd277, %fd275, %fd276;
	atom.global.add.f64 	%fd278, [%rd2+48], %fd270;
	atom.global.add.f64 	%fd279, [%rd2+56], %fd274;
	atom.global.add.f64 	%fd280, [%rd2+64], %fd277;
	ld.global.f64 	%fd322, [%rd2+-48];
	ld.global.f64 	%fd321, [%rd2+-40];
	ld.global.f64 	%fd320, [%rd2+-32];
$L__BB0_26:
	ld.global.f64 	%fd281, [%rd29+8];
	sub.f64 	%fd40, %fd281, %fd322;
	ld.global.f64 	%fd282, [%rd29+16];
	sub.f64 	%fd41, %fd282, %fd321;
	ld.global.f64 	%fd283, [%rd29+24];
	sub.f64 	%fd42, %fd283, %fd320;
	mul.f64 	%fd284, %fd41, %fd41;
	fma.rn.f64 	%fd285, %fd40, %fd40, %fd284;
	fma.rn.f64 	%fd43, %fd42, %fd42, %fd285;
	setp.eq.f64 	%p19, %fd43, 0d0000000000000000;
	@%p19 bra 	$L__BB0_28;
	sqrt.rn.f64 	%fd286, %fd43;
	ld.global.f64 	%fd287, [%rd2+-56];
	mul.f64 	%fd288, %fd287, 0d3DD2589EFFED8ACC;
	ld.global.f64 	%fd289, [%rd29];
	mul.f64 	%fd290, %fd288, %fd289;
	mul.f64 	%fd291, %fd286, %fd286;
	div.rn.f64 	%fd292, %fd290, %fd291;
	mul.f64 	%fd293, %fd40, %fd292;
	div.rn.f64 	%fd294, %fd293, %fd286;
	mul.f64 	%fd295, %fd41, %fd292;
	div.rn.f64 	%fd296, %fd295, %fd286;
	mul.f64 	%fd297, %fd42, %fd292;
	div.rn.f64 	%fd298, %fd297, %fd286;
	atom.global.add.f64 	%fd299, [%rd2], %fd294;
	atom.global.add.f64 	%fd300, [%rd2+8], %fd296;
	atom.global.add.f64 	%fd301, [%rd2+16], %fd298;
	ld.global.f64 	%fd302, [%rd2+-40];
	mul.f64 	%fd303, %fd302, %fd298;
	ld.global.f64 	%fd304, [%rd2+-32];
	mul.f64 	%fd305, %fd296, %fd304;
	sub.f64 	%fd306, %fd303, %fd305;
	mul.f64 	%fd307, %fd294, %fd304;
	ld.global.f64 	%fd308, [%rd2+-48];
	mul.f64 	%fd309, %fd298, %fd308;
	sub.f64 	%fd310, %fd307, %fd309;
	mul.f64 	%fd311, %fd296, %fd308;
	mul.f64 	%fd312, %fd294, %fd302;
	sub.f64 	%fd313, %fd311, %fd312;
	atom.global.add.f64 	%fd314, [%rd2+48], %fd306;
	atom.global.add.f64 	%fd315, [%rd2+56], %fd310;
	atom.global.add.f64 	%fd316, [%rd2+64], %fd313;
$L__BB0_28:
	add.s32 	%r46, %r46, 2;
	add.s64 	%rd29, %rd29, 272;
	setp.ne.s32 	%p20, %r46, 0;
	@%p20 bra 	$L__BB0_24;
$L__BB0_29:
	ret;

}
	// .globl	_Z22updateKinematicsKernelP9PointMassid
.visible .entry _Z22updateKinematicsKernelP9PointMassid(
	.param .u64 .ptr .align 1 _Z22updateKinematicsKernelP9PointMassid_param_0,
	.param .u32 _Z22updateKinematicsKernelP9PointMassid_param_1,
	.param .f64 _Z22updateKinematicsKernelP9PointMassid_param_2
)
{
	.reg .pred 	%p<2>;
	.reg .b32 	%r<6>;
	.reg .b64 	%rd<5>;
	.reg .b64 	%fd<34>;

	ld.param.u64 	%rd1, [_Z22updateKinematicsKernelP9PointMassid_param_0];
	ld.param.u32 	%r2, [_Z22updateKinematicsKernelP9PointMassid_param_1];
	ld.param.f64 	%fd1, [_Z22updateKinematicsKernelP9PointMassid_param_2];
	mov.u32 	%r3, %ctaid.x;
	mov.u32 	%r4, %ntid.x;
	mov.u32 	%r5, %tid.x;
	mad.lo.s32 	%r1, %r3, %r4, %r5;
	setp.ge.s32 	%p1, %r1, %r2;
	@%p1 bra 	$L__BB1_2;
	cvta.to.global.u64 	%rd2, %rd1;
	mul.wide.s32 	%rd3, %r1, 136;
	add.s64 	%rd4, %rd2, %rd3;
	ld.global.f64 	%fd2, [%rd4+56];
	ld.global.f64 	%fd3, [%rd4];
	div.rn.f64 	%fd4, %fd2, %fd3;
	ld.global.f64 	%fd5, [%rd4+32];
	fma.rn.f64 	%fd6, %fd1, %fd4, %fd5;
	st.global.f64 	[%rd4+32], %fd6;
	ld.global.f64 	%fd7, [%rd4+64];
	div.rn.f64 	%fd8, %fd7, %fd3;
	ld.global.f64 	%fd9, [%rd4+40];
	fma.rn.f64 	%fd10, %fd1, %fd8, %fd9;
	st.global.f64 	[%rd4+40], %fd10;
	ld.global.f64 	%fd11, [%rd4+72];
	div.rn.f64 	%fd12, %fd11, %fd3;
	ld.global.f64 	%fd13, [%rd4+48];
	fma.rn.f64 	%fd14, %fd1, %fd12, %fd13;
	st.global.f64 	[%rd4+48], %fd14;
	ld.global.f64 	%fd15, [%rd4+8];
	fma.rn.f64 	%fd16, %fd1, %fd6, %fd15;
	st.global.f64 	[%rd4+8], %fd16;
	ld.global.f64 	%fd17, [%rd4+16];
	fma.rn.f64 	%fd18, %fd1, %fd10, %fd17;
	st.global.f64 	[%rd4+16], %fd18;
	ld.global.f64 	%fd19, [%rd4+24];
	fma.rn.f64 	%fd20, %fd1, %fd14, %fd19;
	st.global.f64 	[%rd4+24], %fd20;
	ld.global.f64 	%fd21, [%rd4+104];
	ld.global.f64 	%fd22, [%rd4+128];
	div.rn.f64 	%fd23, %fd21, %fd22;
	ld.global.f64 	%fd24, [%rd4+80];
	fma.rn.f64 	%fd25, %fd1, %fd23, %fd24;
	st.global.f64 	[%rd4+80], %fd25;
	ld.global.f64 	%fd26, [%rd4+112];
	div.rn.f64 	%fd27, %fd26, %fd22;
	ld.global.f64 	%fd28, [%rd4+88];
	fma.rn.f64 	%fd29, %fd1, %fd27, %fd28;
	st.global.f64 	[%rd4+88], %fd29;
	ld.global.f64 	%fd30, [%rd4+120];
	div.rn.f64 	%fd31, %fd30, %fd22;
	ld.global.f64 	%fd32, [%rd4+96];
	fma.rn.f64 	%fd33, %fd1, %fd31, %fd32;
	st.global.f64 	[%rd4+96], %fd33;
$L__BB1_2:
	ret;

}


// ===== COMPILED SASS (sm_100) =====

	.target	sm_100

	.elftype	@"ET_EXEC"


//--------------------- .note.nv.tkinfo           --------------------------
	.section	.note.nv.tkinfo,"",@"SHT_NOTE"
	.sectionflags	@"SHF_NOTE_NV_TKINFO"
	.tkinfo
        /*0018*/ 	.word	0x00000002
        /*0030*/ 	.string	""
        /*0030*/ 	.string	"ptxas"
        /*0030*/ 	.string	"Cuda compilation tools, release 13.0, V13.0.88"
        /*0030*/ 	.string	"Build cuda_13.0.r13.0/compiler.36424714_0"
        /*0030*/ 	.string	"-arch sm_100 -m 64 "



//--------------------- .note.nv.cuinfo           --------------------------
	.section	.note.nv.cuinfo,"",@"SHT_NOTE"
	.sectionflags	@"SHF_NOTE_NV_CUINFO"
        /*0018*/ 	.short	0x0002
        /*001a*/ 	.short	0x0064
        /*001c*/ 	.short	0x0082
	.zero		2


//--------------------- .nv.info                  --------------------------
	.section	.nv.info,"",@"SHT_CUDA_INFO"
	.align	4


	//----- nvinfo : EIATTR_REGCOUNT
	.align		4
        /*0000*/ 	.byte	0x04, 0x2f
        /*0002*/ 	.short	(.L_1 - .L_0)
	.align		4
.L_0:
        /*0004*/ 	.word	index@(_Z28updateForcesAndTorquesKernelP9PointMassi)
        /*0008*/ 	.word	0x0000002a


	//----- nvinfo : EIATTR_FRAME_SIZE
	.align		4
.L_1:
        /*000c*/ 	.byte	0x04, 0x11
        /*000e*/ 	.short	(.L_3 - .L_2)
	.align		4
.L_2:
        /*0010*/ 	.word	index@($__internal_2_$__cuda_sm20_dsqrt_rn_f64_mediumpath_v1)
        /*0014*/ 	.word	0x00000000


	//----- nvinfo : EIATTR_FRAME_SIZE
	.align		4
.L_3:
        /*0018*/ 	.byte	0x04, 0x11
        /*001a*/ 	.short	(.L_5 - .L_4)
	.align		4
.L_4:
        /*001c*/ 	.word	index@($__internal_1_$__cuda_sm20_div_rn_f64_full)
        /*0020*/ 	.word	0x00000000


	//----- nvinfo : EIATTR_FRAME_SIZE
	.align		4
.L_5:
        /*0024*/ 	.byte	0x04, 0x11
        /*0026*/ 	.short	(.L_7 - .L_6)
	.align		4
.L_6:
        /*0028*/ 	.word	index@(_Z28updateForcesAndTorquesKernelP9PointMassi)
        /*002c*/ 	.word	0x00000000


	//----- nvinfo : EIATTR_REGCOUNT
	.align		4
.L_7:
        /*0030*/ 	.byte	0x04, 0x2f
        /*0032*/ 	.short	(.L_9 - .L_8)
	.align		4
.L_8:
        /*0034*/ 	.word	index@(_Z22updateKinematicsKernelP9PointMassid)
        /*0038*/ 	.word	0x0000001f


	//----- nvinfo : EIATTR_FRAME_SIZE
	.align		4
.L_9:
        /*003c*/ 	.byte	0x04, 0x11
        /*003e*/ 	.short	(.L_11 - .L_10)
	.align		4
.L_10:
        /*0040*/ 	.word	index@($__internal_0_$__cuda_sm20_div_rn_f64_full)
        /*0044*/ 	.word	0x00000000


	//----- nvinfo : EIATTR_FRAME_SIZE
	.align		4
.L_11:
        /*0048*/ 	.byte	0x04, 0x11
        /*004a*/ 	.short	(.L_13 - .L_12)
	.align		4
.L_12:
        /*004c*/ 	.word	index@(_Z22updateKinematicsKernelP9PointMassid)
        /*0050*/ 	.word	0x00000000


	//----- nvinfo : EIATTR_MIN_STACK_SIZE
	.align		4
.L_13:
        /*0054*/ 	.byte	0x04, 0x12
        /*0056*/ 	.short	(.L_15 - .L_14)
	.align		4
.L_14:
        /*0058*/ 	.word	index@(_Z22updateKinematicsKernelP9PointMassid)
        /*005c*/ 	.word	0x00000000


	//----- nvinfo : EIATTR_MIN_STACK_SIZE
	.align		4
.L_15:
        /*0060*/ 	.byte	0x04, 0x12
        /*0062*/ 	.short	(.L_17 - .L_16)
	.align		4
.L_16:
        /*0064*/ 	.word	index@(_Z28updateForcesAndTorquesKernelP9PointMassi)
        /*0068*/ 	.word	0x00000000
.L_17:


//--------------------- .nv.compat                --------------------------
	.section	.nv.compat,"",@"SHT_CUDA_COMPAT_INFO"
	.align	4
        /*0000*/ 	.byte	0x02, 0x09, 0x00, 0x00, 0x02, 0x02, 0x01, 0x00, 0x02, 0x05, 0x05, 0x00, 0x03, 0x07, 0x01, 0x01
        /*0010*/ 	.byte	0x02, 0x03, 0x00, 0x00, 0x02, 0x06, 0x01, 0x00, 0x04, 0x0b, 0x08, 0x00, 0x01, 0x00, 0x00, 0x00
        /*0020*/ 	.byte	0x00, 0x00, 0x00, 0x00


//--------------------- .nv.info._Z22updateKinematicsKernelP9PointMassid --------------------------
	.section	.nv.info._Z22updateKinematicsKernelP9PointMassid,"",@"SHT_CUDA_INFO"
	.sectionflags	@""
	.align	4


	//----- nvinfo : EIATTR_CUDA_API_VERSION
	.align		4
        /*0000*/ 	.byte	0x04, 0x37
        /*0002*/ 	.short	(.L_19 - .L_18)
.L_18:
        /*0004*/ 	.word	0x00000082


	//----- nvinfo : EIATTR_KPARAM_INFO
	.align		4
.L_19:
        /*0008*/ 	.byte	0x04, 0x17
        /*000a*/ 	.short	(.L_21 - .L_20)
.L_20:
        /*000c*/ 	.word	0x00000000
        /*0010*/ 	.short	0x0002
        /*0012*/ 	.short	0x0010
        /*0014*/ 	.byte	0x00, 0xf0, 0x21, 0x00


	//----- nvinfo : EIATTR_KPARAM_INFO
	.align		4
.L_21:
        /*0018*/ 	.byte	0x04, 0x17
        /*001a*/ 	.short	(.L_23 - .L_22)
.L_22:
        /*001c*/ 	.word	0x00000000
        /*0020*/ 	.short	0x0001
        /*0022*/ 	.short	0x0008
        /*0024*/ 	.byte	0x00, 0xf0, 0x11, 0x00


	//----- nvinfo : EIATTR_KPARAM_INFO
	.align		4
.L_23:
        /*0028*/ 	.byte	0x04, 0x17
        /*002a*/ 	.short	(.L_25 - .L_24)
.L_24:
        /*002c*/ 	.word	0x00000000
        /*0030*/ 	.short	0x0000
        /*0032*/ 	.short	0x0000
        /*0034*/ 	.byte	0x00, 0xf5, 0x21, 0x00


	//----- nvinfo : EIATTR_SPARSE_MMA_MASK
	.align		4
.L_25:
        /*0038*/ 	.byte	0x03, 0x50
        /*003a*/ 	.short	0x0000


	//----- nvinfo : EIATTR_MAXREG_COUNT
	.align		4
        /*003c*/ 	.byte	0x03, 0x1b
        /*003e*/ 	.short	0x00ff


	//----- nvinfo : EIATTR_MERCURY_ISA_VERSION
	.align		4
        /*0040*/ 	.byte	0x03, 0x5f
        /*0042*/ 	.short	0x0101


	//----- nvinfo : EIATTR_VRC_CTA_INIT_COUNT
	.align		4
        /*0044*/ 	.byte	0x02, 0x4a
	.zero		1
	.zero		1


	//----- nvinfo : EIATTR_EXIT_INSTR_OFFSETS
	.align		4
        /*0048*/ 	.byte	0x04, 0x1c
        /*004a*/ 	.short	(.L_27 - .L_26)


	//   ....[0]....
.L_26:
        /*004c*/ 	.word	0x00000070


	//   ....[1]....
        /*0050*/ 	.word	0x00000ba0


	//----- nvinfo : EIATTR_CRS_STACK_SIZE
	.align		4
.L_27:
        /*0054*/ 	.byte	0x04, 0x1e
        /*0056*/ 	.short	(.L_29 - .L_28)
.L_28:
        /*0058*/ 	.word	0x00000000


	//----- nvinfo : EIATTR_CBANK_PARAM_SIZE
	.align		4
.L_29:
        /*005c*/ 	.byte	0x03, 0x19
        /*005e*/ 	.short	0x0018


	//----- nvinfo : EIATTR_PARAM_CBANK
	.align		4
        /*0060*/ 	.byte	0x04, 0x0a
        /*0062*/ 	.short	(.L_31 - .L_30)
	.align		4
.L_30:
        /*0064*/ 	.word	index@(.nv.constant0._Z22updateKinematicsKernelP9PointMassid)
        /*0068*/ 	.short	0x0380
        /*006a*/ 	.short	0x0018


	//----- nvinfo : EIATTR_SW_WAR
	.align		4
.L_31:
        /*006c*/ 	.byte	0x04, 0x36
        /*006e*/ 	.short	(.L_33 - .L_32)
.L_32:
        /*0070*/ 	.word	0x00000008
.L_33:


//--------------------- .nv.info._Z28updateForcesAndTorquesKernelP9PointMassi --------------------------
	.section	.nv.info._Z28updateForcesAndTorquesKernelP9PointMassi,"",@"SHT_CUDA_INFO"
	.sectionflags	@""
	.align	4


	//----- nvinfo : EIATTR_CUDA_API_VERSION
	.align		4
        /*0000*/ 	.byte	0x04, 0x37
        /*0002*/ 	.short	(.L_35 - .L_34)
.L_34:
        /*0004*/ 	.word	0x00000082


	//----- nvinfo : EIATTR_KPARAM_INFO
	.align		4
.L_35:
        /*0008*/ 	.byte	0x04, 0x17
        /*000a*/ 	.short	(.L_37 - .L_36)
.L_36:
        /*000c*/ 	.word	0x00000000
        /*0010*/ 	.short	0x0001
        /*0012*/ 	.short	0x0008
        /*0014*/ 	.byte	0x00, 0xf0, 0x11, 0x00


	//----- nvinfo : EIATTR_KPARAM_INFO
	.align		4
.L_37:
        /*0018*/ 	.byte	0x04, 0x17
        /*001a*/ 	.short	(.L_39 - .L_38)
.L_38:
        /*001c*/ 	.word	0x00000000
        /*0020*/ 	.short	0x0000
        /*0022*/ 	.short	0x0000
        /*0024*/ 	.byte	0x00, 0xf5, 0x21, 0x00


	//----- nvinfo : EIATTR_SPARSE_MMA_MASK
	.align		4
.L_39:
        /*0028*/ 	.byte	0x03, 0x50
        /*002a*/ 	.short	0x0000


	//----- nvinfo : EIATTR_MAXREG_COUNT
	.align		4
        /*002c*/ 	.byte	0x03, 0x1b
        /*002e*/ 	.short	0x00ff


	//----- nvinfo : EIATTR_MERCURY_ISA_VERSION
	.align		4
        /*0030*/ 	.byte	0x03, 0x5f
        /*0032*/ 	.short	0x0101


	//----- nvinfo : EIATTR_VRC_CTA_INIT_COUNT
	.align		4
        /*0034*/ 	.byte	0x02, 0x4a
	.zero		1
	.zero		1


	//----- nvinfo : EIATTR_EXIT_INSTR_OFFSETS
	.align		4
        /*0038*/ 	.byte	0x04, 0x1c
        /*003a*/ 	.short	(.L_41 - .L_40)


	//   ....[0]....
.L_40:
        /*003c*/ 	.word	0x00000070


	//   ....[1]....
        /*0040*/ 	.word	0x00002c70


	//   ....[2]....
        /*0044*/ 	.word	0x00003750


	//   ....[3]....
        /*0048*/ 	.word	0x00004c80


	//----- nvinfo : EIATTR_CRS_STACK_SIZE
	.align		4
.L_41:
        /*004c*/ 	.byte	0x04, 0x1e
        /*004e*/ 	.short	(.L_43 - .L_42)
.L_42:
        /*0050*/ 	.word	0x00000000


	//----- nvinfo : EIATTR_CBANK_PARAM_SIZE
	.align		4
.L_43:
        /*0054*/ 	.byte	0x03, 0x19
        /*0056*/ 	.short	0x000c


	//----- nvinfo : EIATTR_PARAM_CBANK
	.align		4
        /*0058*/ 	.byte	0x04, 0x0a
        /*005a*/ 	.short	(.L_45 - .L_44)
	.align		4
.L_44:
        /*005c*/ 	.word	index@(.nv.constant0._Z28updateForcesAndTorquesKernelP9PointMassi)
        /*0060*/ 	.short	0x0380
        /*0062*/ 	.short	0x000c


	//----- nvinfo : EIATTR_SW_WAR
	.align		4
.L_45:
        /*0064*/ 	.byte	0x04, 0x36
        /*0066*/ 	.short	(.L_47 - .L_46)
.L_46:
        /*0068*/ 	.word	0x00000008
.L_47:


//--------------------- .nv.callgraph             --------------------------
	.section	.nv.callgraph,"",@"SHT_CUDA_CALLGRAPH"
	.align	4
	.sectionentsize	8
	.align		4
        /*0000*/ 	.word	0x00000000
	.align		4
        /*0004*/ 	.word	0xffffffff
	.align		4
        /*0008*/ 	.word	0x00000000
	.align		4
        /*000c*/ 	.word	0xfffffffe
	.align		4
        /*0010*/ 	.word	0x00000000
	.align		4
        /*0014*/ 	.word	0xfffffffd
	.align		4
        /*0018*/ 	.word	0x00000000
	.align		4
        /*001c*/ 	.word	0xfffffffc


//--------------------- .text._Z22updateKinematicsKernelP9PointMassid --------------------------
	.section	.text._Z22updateKinematicsKernelP9PointMassid,"ax",@progbits
	.align	128
        .global         _Z22updateKinematicsKernelP9PointMassid
        .type           _Z22updateKinematicsKernelP9PointMassid,@function
        .size           _Z22updateKinematicsKernelP9PointMassid,(.L_x_120 - _Z22updateKinematicsKernelP9PointMassid)
        .other          _Z22updateKinematicsKernelP9PointMassid,@"STO_CUDA_ENTRY STV_DEFAULT"
_Z22updateKinematicsKernelP9PointMassid:
.text._Z22updateKinematicsKernelP9PointMassid:
[----:B------:R-:W-:Y:S01]  /*0000*/  LDC R1, c[0x0][0x37c] ;  /* 0x0000df00ff017b82 */ /* 0x000fe20000000800 */
[----:B------:R-:W0:Y:S07]  /*0010*/  S2R R0, SR_TID.X ;  /* 0x0000000000007919 */ /* 0x000e2e0000002100 */
[----:B------:R-:W0:Y:S01]  /*0020*/  S2UR UR4, SR_CTAID.X ;  /* 0x00000000000479c3 */ /* 0x000e220000002500 */
[----:B------:R-:W1:Y:S07]  /*0030*/  LDCU UR5, c[0x0][0x388] ;  /* 0x00007100ff0577ac */ /* 0x000e6e0008000800 */
[----:B------:R-:W0:Y:S02]  /*0040*/  LDC R3, c[0x0][0x360] ;  /* 0x0000d800ff037b82 */ /* 0x000e240000000800 */
[----:B0-----:R-:W-:-:S05]  /*0050*/  IMAD R3, R3, UR4, R0 ;  /* 0x0000000403037c24 */ /* 0x001fca000f8e0200 */
[----:B-1----:R-:W-:-:S13]  /*0060*/  ISETP.GE.AND P0, PT, R3, UR5, PT ;  /* 0x0000000503007c0c */ /* 0x002fda000bf06270 */
[----:B------:R-:W-:Y:S05]  /*0070*/  @P0 EXIT ;  /* 0x000000000000094d */ /* 0x000fea0003800000 */
[----:B------:R-:W0:Y:S01]  /*0080*/  LDC.64 R18, c[0x0][0x380] ;  /* 0x0000e000ff127b82 */ /* 0x000e220000000a00 */
[----:B------:R-:W1:Y:S01]  /*0090*/  LDCU.64 UR4, c[0x0][0x358] ;  /* 0x00006b00ff0477ac */ /* 0x000e620008000a00 */
[----:B0-----:R-:W-:-:S05]  /*00a0*/  IMAD.WIDE R18, R3, 0x88, R18 ;  /* 0x0000008803127825 */ /* 0x001fca00078e0212 */
[----:B-1----:R-:W2:Y:S04]  /*00b0*/  LDG.E.64 R12, desc[UR4][R18.64] ;  /* 0x00000004120c7981 */ /* 0x002ea8000c1e1b00 */
[----:B------:R-:W3:Y:S01]  /*00c0*/  LDG.E.64 R6, desc[UR4][R18.64+0x38] ;  /* 0x0000380412067981 */ /* 0x000ee2000c1e1b00 */
[----:B------:R-:W-:Y:S01]  /*00d0*/  IMAD.MOV.U32 R2, RZ, RZ, 0x1 ;  /* 0x00000001ff027424 */ /* 0x000fe200078e00ff */
[----:B------:R-:W-:Y:S01]  /*00e0*/  BSSY.RECONVERGENT B0, `(.L_x_0) ;  /* 0x0000014000007945 */ /* 0x000fe20003800200 */
[----:B--2---:R-:W0:Y:S01]  /*00f0*/  MUFU.RCP64H R3, R13 ;  /* 0x0000000d00037308 */ /* 0x004e220000001800 */
[----:B---3--:R-:W-:-:S03]  /*0100*/  FSETP.GEU.AND P1, PT, |R7|, 6.5827683646048100446e-37, PT ;  /* 0x036000000700780b */ /* 0x008fc60003f2e200 */
[----:B0-----:R-:W-:-:S08]  /*0110*/  DFMA R4, -R12, R2, 1 ;  /* 0x3ff000000c04742b */ /* 0x001fd00000000102 */
[----:B------:R-:W-:-:S08]  /*0120*/  DFMA R4, R4, R4, R4 ;  /* 0x000000040404722b */ /* 0x000fd00000000004 */
[----:B------:R-:W-:-:S08]  /*0130*/  DFMA R4, R2, R4, R2 ;  /* 0x000000040204722b */ /* 0x000fd00000000002 */
[----:B------:R-:W-:-:S08]  /*0140*/  DFMA R2, -R12, R4, 1 ;  /* 0x3ff000000c02742b */ /* 0x000fd00000000104 */
[----:B------:R-:W-:-:S08]  /*0150*/  DFMA R2, R4, R2, R4 ;  /* 0x000000020402722b */ /* 0x000fd00000000004 */
[----:B------:R-:W-:-:S08]  /*0160*/  DMUL R16, R6, R2 ;  /* 0x0000000206107228 */ /* 0x000fd00000000000 */
[----:B------:R-:W-:-:S08]  /*0170*/  DFMA R4, -R12, R16, R6 ;  /* 0x000000100c04722b */ /* 0x000fd00000000106 */
[----:B------:R-:W-:-:S10]  /*0180*/  DFMA R16, R2, R4, R16 ;  /* 0x000000040210722b */ /* 0x000fd40000000010 */
[----:B------:R-:W-:-:S05]  /*0190*/  FFMA R0, RZ, R13, R17 ;  /* 0x0000000dff007223 */ /* 0x000fca0000000011 */
[----:B------:R-:W-:-:S13]  /*01a0*/  FSETP.GT.AND P0, PT, |R0|, 1.469367938527859385e-39, PT ;  /* 0x001000000000780b */ /* 0x000fda0003f04200 */
[----:B------:R-:W-:Y:S05]  /*01b0*/  @P0 BRA P1, `(.L_x_1) ;  /* 0x0000000000180947 */ /* 0x000fea0000800000 */
[----:B------:R-:W-:Y:S01]  /*01c0*/  IMAD.MOV.U32 R8, RZ, RZ, R12 ;  /* 0x000000ffff087224 */ /* 0x000fe200078e000c */
[----:B------:R-:W-:Y:S01]  /*01d0*/  MOV R0, 0x200 ;  /* 0x0000020000007802 */ /* 0x000fe20000000f00 */
[----:B------:R-:W-:-:S07]  /*01e0*/  IMAD.MOV.U32 R9, RZ, RZ, R13 ;  /* 0x000000ffff097224 */ /* 0x000fce00078e000d */
[----:B------:R-:W-:Y:S05]  /*01f0*/  CALL.REL.NOINC `($__internal_0_$__cuda_sm20_div_rn_f64_full) ;  /* 0x00000008006c7944 */ /* 0x000fea0003c00000 */
[----:B------:R-:W-:Y:S02]  /*0200*/  IMAD.MOV.U32 R16, RZ, RZ, R4 ;  /* 0x000000ffff107224 */ /* 0x000fe400078e0004 */
[----:B------:R-:W-:-:S07]  /*0210*/  IMAD.MOV.U32 R17, RZ, RZ, R5 ;  /* 0x000000ffff117224 */ /* 0x000fce00078e0005 */
.L_x_1:
[----:B------:R-:W-:Y:S05]  /*0220*/  BSYNC.RECONVERGENT B0 ;  /* 0x0000000000007941 */ /* 0x000fea0003800200 */
.L_x_0:
[----:B------:R-:W2:Y:S04]  /*0230*/  LDG.E.64 R6, desc[UR4][R18.64+0x40] ;  /* 0x0000400412067981 */ /* 0x000ea8000c1e1b00 */
[----:B------:R-:W3:Y:S01]  /*0240*/  LDG.E.64 R2, desc[UR4][R18.64+0x20] ;  /* 0x0000200412027981 */ /* 0x000ee2000c1e1b00 */
[----:B------:R-:W0:Y:S01]  /*0250*/  MUFU.RCP64H R5, R13 ;  /* 0x0000000d00057308 */ /* 0x000e220000001800 */
[----:B------:R-:W-:Y:S01]  /*0260*/  IMAD.MOV.U32 R4, RZ, RZ, 0x1 ;  /* 0x00000001ff047424 */ /* 0x000fe200078e00ff */
[----:B------:R-:W3:Y:S01]  /*0270*/  LDCU.64 UR6, c[0x0][0x390] ;  /* 0x00007200ff0677ac */ /* 0x000ee20008000a00 */
[----:B------:R-:W-:Y:S04]  /*0280*/  BSSY.RECONVERGENT B0, `(.L_x_2) ;  /* 0x0000015000007945 */ /* 0x000fe80003800200 */
[----:B0-----:R-:W-:-:S08]  /*0290*/  DFMA R8, -R12, R4, 1 ;  /* 0x3ff000000c08742b */ /* 0x001fd00000000104 */
[----:B------:R-:W-:-:S08]  /*02a0*/  DFMA R8, R8, R8, R8 ;  /* 0x000000080808722b */ /* 0x000fd00000000008 */
[----:B------:R-:W-:-:S08]  /*02b0*/  DFMA R8, R4, R8, R4 ;  /* 0x000000080408722b */ /* 0x000fd00000000004 */
[----:B------:R-:W-:-:S08]  /*02c0*/  DFMA R4, -R12, R8, 1 ;  /* 0x3ff000000c04742b */ /* 0x000fd00000000108 */
[----:B------:R-:W-:-:S08]  /*02d0*/  DFMA R8, R8, R4, R8 ;  /* 0x000000040808722b */ /* 0x000fd00000000008 */
[----:B--2---:R-:W-:Y:S01]  /*02e0*/  DMUL R14, R8, R6 ;  /* 0x00000006080e7228 */ /* 0x004fe20000000000 */
[----:B------:R-:W-:Y:S01]  /*02f0*/  FSETP.GEU.AND P1, PT, |R7|, 6.5827683646048100446e-37, PT ;  /* 0x036000000700780b */ /* 0x000fe20003f2e200 */
[----:B---3--:R-:W-:-:S06]  /*0300*/  DFMA R16, R16, UR6, R2 ;  /* 0x0000000610107c2b */ /* 0x008fcc0008000002 */
[----:B------:R-:W-:Y:S01]  /*0310*/  DFMA R4, -R12, R14, R6 ;  /* 0x0000000e0c04722b */ /* 0x000fe20000000106 */
[----:B------:R0:W-:Y:S07]  /*0320*/  STG.E.64 desc[UR4][R18.64+0x20], R16 ;  /* 0x0000201012007986 */ /* 0x0001ee000c101b04 */
[----:B------:R-:W-:-:S10]  /*0330*/  DFMA R14, R8, R4, R14 ;  /* 0x00000004080e722b */ /* 0x000fd4000000000e */
[----:B------:R-:W-:-:S05]  /*0340*/  FFMA R0, RZ, R13, R15 ;  /* 0x0000000dff007223 */ /* 0x000fca000000000f */
[----:B------:R-:W-:-:S13]  /*0350*/  FSETP.GT.AND P0, PT, |R0|, 1.469367938527859385e-39, PT ;  /* 0x001000000000780b */ /* 0x000fda0003f04200 */
[----:B0-----:R-:W-:Y:S05]  /*0360*/  @P0 BRA P1, `(.L_x_3) ;  /* 0x0000000000180947 */ /* 0x001fea0000800000 */
[----:B------:R-:W-:Y:S01]  /*0370*/  IMAD.MOV.U32 R8, RZ, RZ, R12 ;  /* 0x000000ffff087224 */ /* 0x000fe200078e000c */
[----:B------:R-:W-:Y:S01]  /*0380*/  MOV R0, 0x3b0 ;  /* 0x000003b000007802 */ /* 0x000fe20000000f00 */
[----:B------:R-:W-:-:S07]  /*0390*/  IMAD.MOV.U32 R9, RZ, RZ, R13 ;  /* 0x000000ffff097224 */ /* 0x000fce00078e000d */
[----:B------:R-:W-:Y:S05]  /*03a0*/  CALL.REL.NOINC `($__internal_0_$__cuda_sm20_div_rn_f64_full) ;  /* 0x0000000800007944 */ /* 0x000fea0003c00000 */
[----:B------:R-:W-:Y:S02]  /*03b0*/  IMAD.MOV.U32 R14, RZ, RZ, R4 ;  /* 0x000000ffff0e7224 */ /* 0x000fe400078e0004 */
[----:B------:R-:W-:-:S07]  /*03c0*/  IMAD.MOV.U32 R15, RZ, RZ, R5 ;  /* 0x000000ffff0f7224 */ /* 0x000fce00078e0005 */
.L_x_3:
[----:B------:R-:W-:Y:S05]  /*03d0*/  BSYNC.RECONVERGENT B0 ;  /* 0x0000000000007941 */ /* 0x000fea0003800200 */
.L_x_2:
        /* <DEDUP_REMOVED lines=20> */
[----:B------:R-:W-:Y:S01]  /*0520*/  MOV R8, R12 ;  /* 0x0000000c00087202 */ /* 0x000fe20000000f00 */
[----:B------:R-:W-:Y:S01]  /*0530*/  IMAD.MOV.U32 R9, RZ, RZ, R13 ;  /* 0x000000ffff097224 */ /* 0x000fe200078e000d */
[----:B------:R-:W-:-:S07]  /*0540*/  MOV R0, 0x560 ;  /* 0x0000056000007802 */ /* 0x000fce0000000f00 */
[----:B------:R-:W-:Y:S05]  /*0550*/  CALL.REL.NOINC `($__internal_0_$__cuda_sm20_div_rn_f64_full) ;  /* 0x0000000400947944 */ /* 0x000fea0003c00000 */
[----:B------:R-:W-:Y:S02]  /*0560*/  IMAD.MOV.U32 R2, RZ, RZ, R4 ;  /* 0x000000ffff027224 */ /* 0x000fe400078e0004 */
[----:B------:R-:W-:-:S07]  /*0570*/  IMAD.MOV.U32 R3, RZ, RZ, R5 ;  /* 0x000000ffff037224 */ /* 0x000fce00078e0005 */
.L_x_5:
[----:B------:R-:W-:Y:S05]  /*0580*/  BSYNC.RECONVERGENT B0 ;  /* 0x0000000000007941 */ /* 0x000fea0003800200 */
.L_x_4:
[----:B------:R-:W2:Y:S04]  /*0590*/  LDG.E.64 R12, desc[UR4][R18.64+0x80] ;  /* 0x00008004120c7981 */ /* 0x000ea8000c1e1b00 */
[----:B------:R-:W3:Y:S04]  /*05a0*/  LDG.E.64 R4, desc[UR4][R18.64+0x68] ;  /* 0x0000680412047981 */ /* 0x000ee8000c1e1b00 */
[----:B------:R-:W4:Y:S04]  /*05b0*/  LDG.E.64 R22, desc[UR4][R18.64+0x30] ;  /* 0x0000300412167981 */ /* 0x000f28000c1e1b00 */
[----:B------:R-:W5:Y:S04]  /*05c0*/  LDG.E.64 R24, desc[UR4][R18.64+0x8] ;  /* 0x0000080412187981 */ /* 0x000f68000c1e1b00 */
[----:B------:R-:W5:Y:S04]  /*05d0*/  LDG.E.64 R20, desc[UR4][R18.64+0x10] ;  /* 0x0000100412147981 */ /* 0x000f68000c1e1b00 */
[----:B------:R-:W5:Y:S01]  /*05e0*/  LDG.E.64 R8, desc[UR4][R18.64+0x18] ;  /* 0x0000180412087981 */ /* 0x000f62000c1e1b00 */
[----:B------:R-:W-:Y:S01]  /*05f0*/  IMAD.MOV.U32 R6, RZ, RZ, 0x1 ;  /* 0x00000001ff067424 */ /* 0x000fe200078e00ff */
[----:B------:R-:W4:Y:S01]  /*0600*/  LDCU.64 UR6, c[0x0][0x390] ;  /* 0x00007200ff0677ac */ /* 0x000f220008000a00 */
[----:B------:R-:W-:Y:S01]  /*0610*/  BSSY.RECONVERGENT B0, `(.L_x_6) ;  /* 0x000001e000007945 */ /* 0x000fe20003800200 */
[----:B--2---:R-:W0:Y:S01]  /*0620*/  MUFU.RCP64H R7, R13 ;  /* 0x0000000d00077308 */ /* 0x004e220000001800 */
[----:B---3--:R-:W-:Y:S01]  /*0630*/  FSETP.GEU.AND P1, PT, |R5|, 6.5827683646048100446e-37, PT ;  /* 0x036000000500780b */ /* 0x008fe20003f2e200 */
[----:B----4-:R-:W-:-:S02]  /*0640*/  DFMA R22, R2, UR6, R22 ;  /* 0x0000000602167c2b */ /* 0x010fc40008000016 */
[----:B-----5:R-:W-:-:S05]  /*0650*/  DFMA R24, R16, UR6, R24 ;  /* 0x0000000610187c2b */ /* 0x020fca0008000018 */
[----:B------:R1:W-:Y:S01]  /*0660*/  STG.E.64 desc[UR4][R18.64+0x30], R22 ;  /* 0x0000301612007986 */ /* 0x0003e2000c101b04 */
[----:B------:R-:W-:Y:S02]  /*0670*/  DFMA R20, R14, UR6, R20 ;  /* 0x000000060e147c2b */ /* 0x000fe40008000014 */
[----:B0-----:R-:W-:Y:S01]  /*0680*/  DFMA R10, -R12, R6, 1 ;  /* 0x3ff000000c0a742b */ /* 0x001fe20000000106 */
[----:B------:R1:W-:Y:S01]  /*0690*/  STG.E.64 desc[UR4][R18.64+0x8], R24 ;  /* 0x0000081812007986 */ /* 0x0003e2000c101b04 */
[----:B------:R-:W-:-:S03]  /*06a0*/  DFMA R8, R22, UR6, R8 ;  /* 0x0000000616087c2b */ /* 0x000fc60008000008 */
[----:B------:R1:W-:Y:S03]  /*06b0*/  STG.E.64 desc[UR4][R18.64+0x10], R20 ;  /* 0x0000101412007986 */ /* 0x0003e6000c101b04 */
[----:B------:R-:W-:Y:S01]  /*06c0*/  DFMA R10, R10, R10, R10 ;  /* 0x0000000a0a0a722b */ /* 0x000fe2000000000a */
[----:B------:R1:W-:Y:S07]  /*06d0*/  STG.E.64 desc[UR4][R18.64+0x18], R8 ;  /* 0x0000180812007986 */ /* 0x0003ee000c101b04 */
        /* <DEDUP_REMOVED lines=8> */
[----:B-1----:R-:W-:Y:S05]  /*0760*/  @P0 BRA P1, `(.L_x_7) ;  /* 0x0000000000200947 */ /* 0x002fea0000800000 */
[----:B------:R-:W-:Y:S01]  /*0770*/  IMAD.MOV.U32 R6, RZ, RZ, R4 ;  /* 0x000000ffff067224 */ /* 0x000fe200078e0004 */
[----:B------:R-:W-:Y:S01]  /*0780*/  MOV R0, 0x7d0 ;  /* 0x000007d000007802 */ /* 0x000fe20000000f00 */
[----:B------:R-:W-:Y:S02]  /*0790*/  IMAD.MOV.U32 R7, RZ, RZ, R5 ;  /* 0x000000ffff077224 */ /* 0x000fe400078e0005 */
[----:B------:R-:W-:Y:S02]  /*07a0*/  IMAD.MOV.U32 R8, RZ, RZ, R12 ;  /* 0x000000ffff087224 */ /* 0x000fe400078e000c */
[----:B------:R-:W-:-:S07]  /*07b0*/  IMAD.MOV.U32 R9, RZ, RZ, R13 ;  /* 0x000000ffff097224 */ /* 0x000fce00078e000d */
[----:B------:R-:W-:Y:S05]  /*07c0*/  CALL.REL.NOINC `($__internal_0_$__cuda_sm20_div_rn_f64_full) ;  /* 0x0000000000f87944 */ /* 0x000fea0003c00000 */
[----:B------:R-:W-:Y:S01]  /*07d0*/  IMAD.MOV.U32 R2, RZ, RZ, R4 ;  /* 0x000000ffff027224 */ /* 0x000fe200078e0004 */
[----:B------:R-:W-:-:S07]  /*07e0*/  MOV R3, R5 ;  /* 0x0000000500037202 */ /* 0x000fce0000000f00 */
.L_x_7:
[----:B------:R-:W-:Y:S05]  /*07f0*/  BSYNC.RECONVERGENT B0 ;  /* 0x0000000000007941 */ /* 0x000fea0003800200 */
.L_x_6:
        /* <DEDUP_REMOVED lines=26> */
.L_x_9:
[----:B------:R-:W-:Y:S05]  /*09a0*/  BSYNC.RECONVERGENT B0 ;  /* 0x0000000000007941 */ /* 0x000fea0003800200 */
.L_x_8:
        /* <DEDUP_REMOVED lines=24> */
[----:B------:R-:W-:Y:S01]  /*0b30*/  IMAD.MOV.U32 R2, RZ, RZ, R4 ;  /* 0x000000ffff027224 */ /* 0x000fe200078e0004 */
[----:B------:R-:W-:-:S07]  /*0b40*/  MOV R3, R5 ;  /* 0x0000000500037202 */ /* 0x000fce0000000f00 */
.L_x_11:
[----:B------:R-:W-:Y:S05]  /*0b50*/  BSYNC.RECONVERGENT B0 ;  /* 0x0000000000007941 */ /* 0x000fea0003800200 */
.L_x_10:
[----:B------:R-:W2:Y:S01]  /*0b60*/  LDG.E.64 R4, desc[UR4][R18.64+0x60] ;  /* 0x0000600412047981 */ /* 0x000ea2000c1e1b00 */
[----:B------:R-:W2:Y:S02]  /*0b70*/  LDCU.64 UR6, c[0x0][0x390] ;  /* 0x00007200ff0677ac */ /* 0x000ea40008000a00 */
[----:B--2---:R-:W-:-:S07]  /*0b80*/  DFMA R4, R2, UR6, R4 ;  /* 0x0000000602047c2b */ /* 0x004fce0008000004 */
[----:B------:R-:W-:Y:S01]  /*0b90*/  STG.E.64 desc[UR4][R18.64+0x60], R4 ;  /* 0x0000600412007986 */ /* 0x000fe2000c101b04 */
[----:B------:R-:W-:Y:S05]  /*0ba0*/  EXIT ;  /* 0x000000000000794d */ /* 0x000fea0003800000 */
        .weak           $__internal_0_$__cuda_sm20_div_rn_f64_full
        .type           $__internal_0_$__cuda_sm20_div_rn_f64_full,@function
        .size           $__internal_0_$__cuda_sm20_div_rn_f64_full,(.L_x_120 - $__internal_0_$__cuda_sm20_div_rn_f64_full)
$__internal_0_$__cuda_sm20_div_rn_f64_full:
[C---:B------:R-:W-:Y:S01]  /*0bb0*/  FSETP.GEU.AND P0, PT, |R9|.reuse, 1.469367938527859385e-39, PT ;  /* 0x001000000900780b */ /* 0x040fe20003f0e200 */
[----:B------:R-:W-:Y:S01]  /*0bc0*/  IMAD.MOV.U32 R22, RZ, RZ, 0x1 ;  /* 0x00000001ff167424 */ /* 0x000fe200078e00ff */
[----:B------:R-:W-:Y:S01]  /*0bd0*/  LOP3.LUT R10, R9, 0x800fffff, RZ, 0xc0, !PT ;  /* 0x800fffff090a7812 */ /* 0x000fe200078ec0ff */
[----:B------:R-:W-:Y:S01]  /*0be0*/  BSSY.RECONVERGENT B1, `(.L_x_12) ;  /* 0x0000054000017945 */ /* 0x000fe20003800200 */
[C---:B------:R-:W-:Y:S02]  /*0bf0*/  FSETP.GEU.AND P2, PT, |R7|.reuse, 1.469367938527859385e-39, PT ;  /* 0x001000000700780b */ /* 0x040fe40003f4e200 */
[----:B------:R-:W-:Y:S01]  /*0c00*/  LOP3.LUT R11, R10, 0x3ff00000, RZ, 0xfc, !PT ;  /* 0x3ff000000a0b7812 */ /* 0x000fe200078efcff */
[----:B------:R-:W-:Y:S01]  /*0c10*/  IMAD.MOV.U32 R10, RZ, RZ, R8 ;  /* 0x000000ffff0a7224 */ /* 0x000fe200078e0008 */
[----:B------:R-:W-:Y:S02]  /*0c20*/  LOP3.LUT R2, R7, 0x7ff00000, RZ, 0xc0, !PT ;  /* 0x7ff0000007027812 */ /* 0x000fe400078ec0ff */
[----:B------:R-:W-:-:S03]  /*0c30*/  LOP3.LUT R27, R9, 0x7ff00000, RZ, 0xc0, !PT ;  /* 0x7ff00000091b7812 */ /* 0x000fc600078ec0ff */
[----:B------:R-:W-:Y:S01]  /*0c40*/  @!P0 DMUL R10, R8, 8.98846567431157953865e+307 ;  /* 0x7fe00000080a8828 */ /* 0x000fe20000000000 */
[C---:B------:R-:W-:Y:S01]  /*0c50*/  ISETP.GE.U32.AND P1, PT, R2.reuse, R27, PT ;  /* 0x0000001b0200720c */ /* 0x040fe20003f26070 */
[----:B------:R-:W-:Y:S02]  /*0c60*/  IMAD.MOV.U32 R26, RZ, RZ, R2 ;  /* 0x000000ffff1a7224 */ /* 0x000fe400078e0002 */
[----:B------:R-:W-:Y:S02]  /*0c70*/  @!P2 LOP3.LUT R3, R9, 0x7ff00000, RZ, 0xc0, !PT ;  /* 0x7ff000000903a812 */ /* 0x000fe400078ec0ff */
[----:B------:R-:W0:Y:S02]  /*0c80*/  MUFU.RCP64H R23, R11 ;  /* 0x0000000b00177308 */ /* 0x000e240000001800 */
[----:B------:R-:W-:Y:S01]  /*0c90*/  @!P2 ISETP.GE.U32.AND P3, PT, R2, R3, PT ;  /* 0x000000030200a20c */ /* 0x000fe20003f66070 */
[----:B------:R-:W-:Y:S01]  /*0ca0*/  IMAD.MOV.U32 R3, RZ, RZ, 0x1ca00000 ;  /* 0x1ca00000ff037424 */ /* 0x000fe200078e00ff */
[----:B------:R-:W-:-:S04]  /*0cb0*/  @!P0 LOP3.LUT R27, R11, 0x7ff00000, RZ, 0xc0, !PT ;  /* 0x7ff000000b1b8812 */ /* 0x000fc800078ec0ff */
[----:B------:R-:W-:-:S04]  /*0cc0*/  @!P2 SEL R21, R3, 0x63400000, !P3 ;  /* 0x634000000315a807 */ /* 0x000fc80005800000 */
[----:B------:R-:W-:-:S04]  /*0cd0*/  @!P2 LOP3.LUT R24, R21, 0x80000000, R7, 0xf8, !PT ;  /* 0x800000001518a812 */ /* 0x000fc800078ef807 */
[----:B------:R-:W-:Y:S01]  /*0ce0*/  @!P2 LOP3.LUT R25, R24, 0x100000, RZ, 0xfc, !PT ;  /* 0x001000001819a812 */ /* 0x000fe200078efcff */
[----:B0-----:R-:W-:Y:S01]  /*0cf0*/  DFMA R4, R22, -R10, 1 ;  /* 0x3ff000001604742b */ /* 0x001fe2000000080a */
[----:B------:R-:W-:-:S07]  /*0d00*/  @!P2 IMAD.MOV.U32 R24, RZ, RZ, RZ ;  /* 0x000000ffff18a224 */ /* 0x000fce00078e00ff */
[----:B------:R-:W-:-:S08]  /*0d10*/  DFMA R4, R4, R4, R4 ;  /* 0x000000040404722b */ /* 0x000fd00000000004 */
[----:B------:R-:W-:Y:S01]  /*0d20*/  DFMA R22, R22, R4, R22 ;  /* 0x000000041616722b */ /* 0x000fe20000000016 */
[----:B------:R-:W-:Y:S01]  /*0d30*/  SEL R5, R3, 0x63400000, !P1 ;  /* 0x6340000003057807 */ /* 0x000fe20004800000 */
[----:B------:R-:W-:-:S03]  /*0d40*/  IMAD.MOV.U32 R4, RZ, RZ, R6 ;  /* 0x000000ffff047224 */ /* 0x000fc600078e0006 */
[----:B------:R-:W-:-:S03]  /*0d50*/  LOP3.LUT R5, R5, 0x800fffff, R7, 0xf8, !PT ;  /* 0x800fffff05057812 */ /* 0x000fc600078ef807 */
[----:B------:R-:W-:-:S03]  /*0d60*/  DFMA R20, R22, -R10, 1 ;  /* 0x3ff000001614742b */ /* 0x000fc6000000080a */
[----:B------:R-:W-:-:S05]  /*0d70*/  @!P2 DFMA R4, R4, 2, -R24 ;  /* 0x400000000404a82b */ /* 0x000fca0000000818 */
[----:B------:R-:W-:-:S05]  /*0d80*/  DFMA R20, R22, R20, R22 ;  /* 0x000000141614722b */ /* 0x000fca0000000016 */
[----:B------:R-:W-:-:S03]  /*0d90*/  @!P2 LOP3.LUT R26, R5, 0x7ff00000, RZ, 0xc0, !PT ;  /* 0x7ff00000051aa812 */ /* 0x000fc600078ec0ff */
[----:B------:R-:W-:Y:S02]  /*0da0*/  DMUL R22, R20, R4 ;  /* 0x0000000414167228 */ /* 0x000fe40000000000 */
[----:B------:R-:W-:-:S05]  /*0db0*/  VIADD R28, R26, 0xffffffff ;  /* 0xffffffff1a1c7836 */ /* 0x000fca0000000000 */
[----:B------:R-:W-:Y:S01]  /*0dc0*/  ISETP.GT.U32.AND P0, PT, R28, 0x7feffffe, PT ;  /* 0x7feffffe1c00780c */ /* 0x000fe20003f04070 */
[----:B------:R-:W-:Y:S01]  /*0dd0*/  VIADD R28, R27, 0xffffffff ;  /* 0xffffffff1b1c7836 */ /* 0x000fe20000000000 */
[----:B------:R-:W-:-:S04]  /*0de0*/  DFMA R24, R22, -R10, R4 ;  /* 0x8000000a1618722b */ /* 0x000fc80000000004 */
[----:B------:R-:W-:-:S04]  /*0df0*/  ISETP.GT.U32.OR P0, PT, R28, 0x7feffffe, P0 ;  /* 0x7feffffe1c00780c */ /* 0x000fc80000704470 */
[----:B------:R-:W-:-:S09]  /*0e00*/  DFMA R24, R20, R24, R22 ;  /* 0x000000181418722b */ /* 0x000fd20000000016 */
[----:B------:R-:W-:Y:S05]  /*0e10*/  @P0 BRA `(.L_x_13) ;  /* 0x00000000006c0947 */ /* 0x000fea0003800000 */
[----:B------:R-:W-:-:S04]  /*0e20*/  LOP3.LUT R7, R9, 0x7ff00000, RZ, 0xc0, !PT ;  /* 0x7ff0000009077812 */ /* 0x000fc800078ec0ff */
[CC--:B------:R-:W-:Y:S02]  /*0e30*/  VIADDMNMX R6, R2.reuse, -R7.reuse, 0xb9600000, !PT ;  /* 0xb960000002067446 */ /* 0x0c0fe40007800907 */
[----:B------:R-:W-:Y:S02]  /*0e40*/  ISETP.GE.U32.AND P0, PT, R2, R7, PT ;  /* 0x000000070200720c */ /* 0x000fe40003f06070 */
[----:B------:R-:W-:Y:S02]  /*0e50*/  VIMNMX R6, PT, PT, R6, 0x46a00000, PT ;  /* 0x46a0000006067848 */ /* 0x000fe40003fe0100 */
[----:B------:R-:W-:-:S04]  /*0e60*/  SEL R3, R3, 0x63400000, !P0 ;  /* 0x6340000003037807 */ /* 0x000fc80004000000 */
[----:B------:R-:W-:Y:S01]  /*0e70*/  IADD3 R20, PT, PT, -R3, R6, RZ ;  /* 0x0000000603147210 */ /* 0x000fe20007ffe1ff */
[----:B------:R-:W-:-:S04]  /*0e80*/  IMAD.MOV.U32 R6, RZ, RZ, RZ ;  /* 0x000000ffff067224 */ /* 0x000fc800078e00ff */
[----:B------:R-:W-:-:S06]  /*0e90*/  VIADD R7, R20, 0x7fe00000 ;  /* 0x7fe0000014077836 */ /* 0x000fcc0000000000 */
[----:B------:R-:W-:-:S10]  /*0ea0*/  DMUL R2, R24, R6 ;  /* 0x0000000618027228 */ /* 0x000fd40000000000 */
[----:B------:R-:W-:-:S13]  /*0eb0*/  FSETP.GTU.AND P0, PT, |R3|, 1.469367938527859385e-39, PT ;  /* 0x001000000300780b */ /* 0x000fda0003f0c200 */
[----:B------:R-:W-:Y:S05]  /*0ec0*/  @P0 BRA `(.L_x_14) ;  /* 0x0000000000940947 */ /* 0x000fea0003800000 */
[----:B------:R-:W-:Y:S01]  /*0ed0*/  DFMA R4, R24, -R10, R4 ;  /* 0x8000000a1804722b */ /* 0x000fe20000000004 */
[----:B------:R-:W-:-:S09]  /*0ee0*/  IMAD.MOV.U32 R6, RZ, RZ, RZ ;  /* 0x000000ffff067224 */ /* 0x000fd200078e00ff */
[C---:B------:R-:W-:Y:S02]  /*0ef0*/  FSETP.NEU.AND P0, PT, R5.reuse, RZ, PT ;  /* 0x000000ff0500720b */ /* 0x040fe40003f0d000 */
[----:B------:R-:W-:-:S04]  /*0f00*/  LOP3.LUT R9, R5, 0x80000000, R9, 0x48, !PT ;  /* 0x8000000005097812 */ /* 0x000fc800078e4809 */
[----:B------:R-:W-:-:S07]  /*0f10*/  LOP3.LUT R7, R9, R7, RZ, 0xfc, !PT ;  /* 0x0000000709077212 */ /* 0x000fce00078efcff */
[----:B------:R-:W-:Y:S05]  /*0f20*/  @!P0 BRA `(.L_x_14) ;  /* 0x00000000007c8947 */ /* 0x000fea0003800000 */
[----:B------:R-:W-:Y:S01]  /*0f30*/  IMAD.MOV R5, RZ, RZ, -R20 ;  /* 0x000000ffff057224 */ /* 0x000fe200078e0a14 */
[----:B------:R-:W-:Y:S01]  /*0f40*/  DMUL.RP R6, R24, R6 ;  /* 0x0000000618067228 */ /* 0x000fe20000008000 */
[----:B------:R-:W-:-:S06]  /*0f50*/  IMAD.MOV.U32 R4, RZ, RZ, RZ ;  /* 0x000000ffff047224 */ /* 0x000fcc00078e00ff */
[----:B------:R-:W-:-:S03]  /*0f60*/  DFMA R4, R2, -R4, R24 ;  /* 0x800000040204722b */ /* 0x000fc60000000018 */
[----:B------:R-:W-:-:S03]  /*0f70*/  LOP3.LUT R9, R7, R9, RZ, 0x3c, !PT ;  /* 0x0000000907097212 */ /* 0x000fc600078e3cff */
[----:B------:R-:W-:-:S04]  /*0f80*/  IADD3 R4, PT, PT, -R20, -0x43300000, RZ ;  /* 0xbcd0000014047810 */ /* 0x000fc80007ffe1ff */
[----:B------:R-:W-:-:S04]  /*0f90*/  FSETP.NEU.AND P0, PT, |R5|, R4, PT ;  /* 0x000000040500720b */ /* 0x000fc80003f0d200 */
[----:B------:R-:W-:Y:S02]  /*0fa0*/  FSEL R2, R6, R2, !P0 ;  /* 0x0000000206027208 */ /* 0x000fe40004000000 */
[----:B------:R-:W-:Y:S01]  /*0fb0*/  FSEL R3, R9, R3, !P0 ;  /* 0x0000000309037208 */ /* 0x000fe20004000000 */
[----:B------:R-:W-:Y:S06]  /*0fc0*/  BRA `(.L_x_14) ;  /* 0x0000000000547947 */ /* 0x000fec0003800000 */
.L_x_13:
[----:B------:R-:W-:-:S14]  /*0fd0*/  DSETP.NAN.AND P0, PT, R6, R6, PT ;  /* 0x000000060600722a */ /* 0x000fdc0003f08000 */
[----:B------:R-:W-:Y:S05]  /*0fe0*/  @P0 BRA `(.L_x_15) ;  /* 0x0000000000440947 */ /* 0x000fea0003800000 */
[----:B------:R-:W-:-:S14]  /*0ff0*/  DSETP.NAN.AND P0, PT, R8, R8, PT ;  /* 0x000000080800722a */ /* 0x000fdc0003f08000 */
[----:B------:R-:W-:Y:S05]  /*1000*/  @P0 BRA `(.L_x_16) ;  /* 0x0000000000300947 */ /* 0x000fea0003800000 */
[----:B------:R-:W-:Y:S01]  /*1010*/  ISETP.NE.AND P0, PT, R26, R27, PT ;  /* 0x0000001b1a00720c */ /* 0x000fe20003f05270 */
[----:B------:R-:W-:Y:S02]  /*1020*/  IMAD.MOV.U32 R2, RZ, RZ, 0x0 ;  /* 0x00000000ff027424 */ /* 0x000fe400078e00ff */
[----:B------:R-:W-:-:S10]  /*1030*/  IMAD.MOV.U32 R3, RZ, RZ, -0x80000 ;  /* 0xfff80000ff037424 */ /* 0x000fd400078e00ff */
[----:B------:R-:W-:Y:S05]  /*1040*/  @!P0 BRA `(.L_x_14) ;  /* 0x0000000000348947 */ /* 0x000fea0003800000 */
[----:B------:R-:W-:Y:S02]  /*1050*/  ISETP.NE.AND P0, PT, R26, 0x7ff00000, PT ;  /* 0x7ff000001a00780c */ /* 0x000fe40003f05270 */
[----:B------:R-:W-:Y:S02]  /*1060*/  LOP3.LUT R3, R7, 0x80000000, R9, 0x48, !PT ;  /* 0x8000000007037812 */ /* 0x000fe400078e4809 */
[----:B------:R-:W-:-:S13]  /*1070*/  ISETP.EQ.OR P0, PT, R27, RZ, !P0 ;  /* 0x000000ff1b00720c */ /* 0x000fda0004702670 */
[----:B------:R-:W-:Y:S01]  /*1080*/  @P0 LOP3.LUT R4, R3, 0x7ff00000, RZ, 0xfc, !PT ;  /* 0x7ff0000003040812 */ /* 0x000fe200078efcff */
[----:B------:R-:W-:Y:S01]  /*1090*/  @!P0 IMAD.MOV.U32 R2, RZ, RZ, RZ ;  /* 0x000000ffff028224 */ /* 0x000fe200078e00ff */
[----:B------:R-:W-:-:S03]  /*10a0*/  @P0 MOV R2, RZ ;  /* 0x000000ff00020202 */ /* 0x000fc60000000f00 */
[----:B------:R-:W-:Y:S01]  /*10b0*/  @P0 IMAD.MOV.U32 R3, RZ, RZ, R4 ;  /* 0x000000ffff030224 */ /* 0x000fe200078e0004 */
[----:B------:R-:W-:Y:S06]  /*10c0*/  BRA `(.L_x_14) ;  /* 0x0000000000147947 */ /* 0x000fec0003800000 */
.L_x_16:
[----:B------:R-:W-:Y:S01]  /*10d0*/  LOP3.LUT R3, R9, 0x80000, RZ, 0xfc, !PT ;  /* 0x0008000009037812 */ /* 0x000fe200078efcff */
[----:B------:R-:W-:Y:S01]  /*10e0*/  IMAD.MOV.U32 R2, RZ, RZ, R8 ;  /* 0x000000ffff027224 */ /* 0x000fe200078e0008 */
[----:B------:R-:W-:Y:S06]  /*10f0*/  BRA `(.L_x_14) ;  /* 0x0000000000087947 */ /* 0x000fec0003800000 */
.L_x_15:
[----:B------:R-:W-:Y:S01]  /*1100*/  LOP3.LUT R3, R7, 0x80000, RZ, 0xfc, !PT ;  /* 0x0008000007037812 */ /* 0x000fe200078efcff */
[----:B------:R-:W-:-:S07]  /*1110*/  IMAD.MOV.U32 R2, RZ, RZ, R6 ;  /* 0x000000ffff027224 */ /* 0x000fce00078e0006 */
.L_x_14:
[----:B------:R-:W-:Y:S05]  /*1120*/  BSYNC.RECONVERGENT B1 ;  /* 0x0000000000017941 */ /* 0x000fea0003800200 */
.L_x_12:
[----:B------:R-:W-:Y:S02]  /*1130*/  IMAD.MOV.U32 R4, RZ, RZ, R2 ;  /* 0x000000ffff047224 */ /* 0x000fe400078e0002 */
[----:B------:R-:W-:Y:S02]  /*1140*/  IMAD.MOV.U32 R5, RZ, RZ, R3 ;  /* 0x000000ffff057224 */ /* 0x000fe400078e0003 */
[----:B------:R-:W-:Y:S02]  /*1150*/  IMAD.MOV.U32 R2, RZ, RZ, R0 ;  /* 0x000000ffff027224 */ /* 0x000fe400078e0000 */
[----:B------:R-:W-:-:S04]  /*1160*/  IMAD.MOV.U32 R3, RZ, RZ, 0x0 ;  /* 0x00000000ff037424 */ /* 0x000fc800078e00ff */
[----:B------:R-:W-:Y:S05]  /*1170*/  RET.REL.NODEC R2 `(_Z22updateKinematicsKernelP9PointMassid) ;  /* 0xffffffec02a07950 */ /* 0x000fea0003c3ffff */
.L_x_17:
[----:B------:R-:W-:-:S00]  /*1180*/  BRA `(.L_x_17) ;  /* 0xfffffffc00fc7947 */ /* 0x000fc0000383ffff */
[----:B------:R-:W-:-:S00]  /*1190*/  NOP ;  /* 0x0000000000007918 */ /* 0x000fc00000000000 */
        /* <DEDUP_REMOVED lines=14> */
.L_x_120:


//--------------------- .text._Z28updateForcesAndTorquesKernelP9PointMassi --------------------------
	.section	.text._Z28updateForcesAndTorquesKernelP9PointMassi,"ax",@progbits
	.align	128
        .global         _Z28updateForcesAndTorquesKernelP9PointMassi
        .type           _Z28updateForcesAndTorquesKernelP9PointMassi,@function
        .size           _Z28updateForcesAndTorquesKernelP9PointMassi,(.L_x_122 - _Z28updateForcesAndTorquesKernelP9PointMassi)
        .other          _Z28updateForcesAndTorquesKernelP9PointMassi,@"STO_CUDA_ENTRY STV_DEFAULT"
_Z28updateForcesAndTorquesKernelP9PointMassi:
.text._Z28updateForcesAndTorquesKernelP9PointMassi:
        /* <DEDUP_REMOVED lines=10> */
[C---:B------:R-:W-:Y:S01]  /*00a0*/  ISETP.GE.AND P0, PT, R11.reuse, 0x1, PT ;  /* 0x000000010b00780c */ /* 0x040fe20003f06270 */
[----:B------:R-:W-:Y:S01]  /*00b0*/  BSSY B1, `(.L_x_18) ;  /* 0x000020b000017945 */ /* 0x000fe20003800000 */
[----:B------:R-:W-:Y:S02]  /*00c0*/  IMAD.MOV.U32 R12, RZ, RZ, RZ ;  /* 0x000000ffff0c7224 */ /* 0x000fe400078e00ff */
[----:B0-----:R-:W-:-:S05]  /*00d0*/  IMAD.WIDE R16, R11, 0x88, R16 ;  /* 0x000000880b107825 */ /* 0x001fca00078e0210 */
[----:B-1----:R0:W-:Y:S04]  /*00e0*/  STG.E.64 desc[UR6][R16.64+0x48], RZ ;  /* 0x000048ff10007986 */ /* 0x0021e8000c101b06 */
[----:B------:R0:W-:Y:S04]  /*00f0*/  STG.E.64 desc[UR6][R16.64+0x40], RZ ;  /* 0x000040ff10007986 */ /* 0x0001e8000c101b06 */
[----:B------:R0:W-:Y:S04]  /*0100*/  STG.E.64 desc[UR6][R16.64+0x38], RZ ;  /* 0x000038ff10007986 */ /* 0x0001e8000c101b06 */
[----:B------:R0:W-:Y:S04]  /*0110*/  STG.E.64 desc[UR6][R16.64+0x78], RZ ;  /* 0x000078ff10007986 */ /* 0x0001e8000c101b06 */
[----:B------:R0:W-:Y:S04]  /*0120*/  STG.E.64 desc[UR6][R16.64+0x70], RZ ;  /* 0x000070ff10007986 */ /* 0x0001e8000c101b06 */
[----:B------:R0:W-:Y:S01]  /*0130*/  STG.E.64 desc[UR6][R16.64+0x68], RZ ;  /* 0x000068ff10007986 */ /* 0x0001e2000c101b06 */
[----:B------:R-:W-:Y:S05]  /*0140*/  @!P0 BRA `(.L_x_19) ;  /* 0x0000002000048947 */ /* 0x000fea0003800000 */
[----:B------:R-:W-:Y:S01]  /*0150*/  VIMNMX R13, PT, PT, R11, UR8, PT ;  /* 0x000000080b0d7c48 */ /* 0x000fe2000bfe0100 */
[----:B------:R-:W-:Y:S01]  /*0160*/  BSSY B0, `(.L_x_20) ;  /* 0x0000156000007945 */ /* 0x000fe20003800000 */
[----:B------:R-:W-:Y:S02]  /*0170*/  IMAD.MOV.U32 R12, RZ, RZ, RZ ;  /* 0x000000ffff0c7224 */ /* 0x000fe400078e00ff */
[C---:B------:R-:W-:Y:S02]  /*0180*/  ISETP.GE.AND P0, PT, R13.reuse, 0x2, PT ;  /* 0x000000020d00780c */ /* 0x040fe40003f06270 */
[----:B------:R-:W-:-:S11]  /*0190*/  VIMNMX R13, PT, PT, R13, 0x1, !PT ;  /* 0x000000010d0d7848 */ /* 0x000fd60007fe0100 */
[----:B------:R-:W-:Y:S05]  /*01a0*/  @!P0 BRA `(.L_x_21) ;  /* 0x0000001400448947 */ /* 0x000fea0003800000 */
[----:B------:R-:W1:Y:S01]  /*01b0*/  LDCU.64 UR4, c[0x0][0x380] ;  /* 0x00007000ff0477ac */ /* 0x000e620008000a00 */
[----:B------:R-:W-:-:S05]  /*01c0*/  LOP3.LUT R12, R13, 0x7ffffffe, RZ, 0xc0, !PT ;  /* 0x7ffffffe0d0c7812 */ /* 0x000fca00078ec0ff */
[----:B------:R-:W-:Y:S01]  /*01d0*/  IMAD.MOV R24, RZ, RZ, -R12 ;  /* 0x000000ffff187224 */ /* 0x000fe200078e0a0c */
[----:B-1----:R-:W-:-:S04]  /*01e0*/  UIADD3 UR4, UP0, UPT, UR4, 0x88, URZ ;  /* 0x0000008804047890 */ /* 0x002fc8000ff1e0ff */
[----:B------:R-:W-:Y:S02]  /*01f0*/  UIADD3.X UR5, UPT, UPT, URZ, UR5, URZ, UP0, !UPT ;  /* 0x00000005ff057290 */ /* 0x000fe400087fe4ff */
[----:B------:R-:W-:-:S04]  /*0200*/  MOV R14, UR4 ;  /* 0x00000004000e7c02 */ /* 0x000fc80008000f00 */
[----:B------:R-:W-:-:S07]  /*0210*/  IMAD.U32 R15, RZ, RZ, UR5 ;  /* 0x00000005ff0f7e24 */ /* 0x000fce000f8e00ff */
.L_x_46:
[----:B-1----:R-:W2:Y:S04]  /*0220*/  LDG.E.64 R8, desc[UR6][R16.64+0x10] ;  /* 0x0000100610087981 */ /* 0x002ea8000c1e1b00 */
[----:B------:R-:W2:Y:S04]  /*0230*/  LDG.E.64 R18, desc[UR6][R14.64+-0x78] ;  /* 0xffff88060e127981 */ /* 0x000ea8000c1e1b00 */
[----:B------:R-:W3:Y:S04]  /*0240*/  LDG.E.64 R4, desc[UR6][R16.64+0x8] ;  /* 0x0000080610047981 */ /* 0x000ee8000c1e1b00 */
[----:B------:R-:W3:Y:S04]  /*0250*/  LDG.E.64 R20, desc[UR6][R14.64+-0x80] ;  /* 0xffff80060e147981 */ /* 0x000ee8000c1e1b00 */
[----:B------:R-:W4:Y:S04]  /*0260*/  LDG.E.64 R2, desc[UR6][R16.64+0x18] ;  /* 0x0000180610027981 */ /* 0x000f28000c1e1b00 */
[----:B------:R-:W4:Y:S01]  /*0270*/  LDG.E.64 R22, desc[UR6][R14.64+-0x70] ;  /* 0xffff90060e167981 */ /* 0x000f22000c1e1b00 */
[----:B------:R-:W-:Y:S01]  /*0280*/  VIADD R24, R24, 0x2 ;  /* 0x0000000218187836 */ /* 0x000fe20000000000 */
[----:B------:R-:W-:Y:S05]  /*0290*/  YIELD ;  /* 0x0000000000007946 */ /* 0x000fea0003800000 */
[----:B------:R-:W-:Y:S01]  /*02a0*/  BSSY.RECONVERGENT B3, `(.L_x_22) ;  /* 0x000009f000037945 */ /* 0x000fe20003800200 */
[----:B------:R-:W-:Y:S01]  /*02b0*/  ISETP.NE.AND P1, PT, R24, RZ, PT ;  /* 0x000000ff1800720c */ /* 0x000fe20003f25270 */
[----:B--2---:R-:W-:-:S02]  /*02c0*/  DADD R18, R18, -R8 ;  /* 0x0000000012127229 */ /* 0x004fc40000000808 */
[----:B---3--:R-:W-:-:S06]  /*02d0*/  DADD R20, R20, -R4 ;  /* 0x0000000014147229 */ /* 0x008fcc0000000804 */
[----:B------:R-:W-:Y:S02]  /*02e0*/  DMUL R6, R18, R18 ;  /* 0x0000001212067228 */ /* 0x000fe40000000000 */
[----:B----4-:R-:W-:-:S06]  /*02f0*/  DADD R22, R22, -R2 ;  /* 0x0000000016167229 */ /* 0x010fcc0000000802 */
[----:B------:R-:W-:-:S08]  /*0300*/  DFMA R6, R20, R20, R6 ;  /* 0x000000141406722b */ /* 0x000fd00000000006 */
[----:B------:R-:W-:-:S08]  /*0310*/  DFMA R6, R22, R22, R6 ;  /* 0x000000161606722b */ /* 0x000fd00000000006 */
[----:B------:R-:W-:-:S14]  /*0320*/  DSETP.NEU.AND P0, PT, R6, RZ, PT ;  /* 0x000000ff0600722a */ /* 0x000fdc0003f0d000 */
[----:B------:R-:W-:Y:S05]  /*0330*/  @!P0 BRA `(.L_x_23) ;  /* 0x0000000800548947 */ /* 0x000fea0003800000 */
[----:B------:R-:W1:Y:S01]  /*0340*/  MUFU.RSQ64H R3, R7 ;  /* 0x0000000700037308 */ /* 0x000e620000001c00 */
[----:B------:R-:W-:Y:S01]  /*0350*/  VIADD R2, R7, 0xfcb00000 ;  /* 0xfcb0000007027836 */ /* 0x000fe20000000000 */
[----:B------:R-:W-:Y:S01]  /*0360*/  MOV R8, 0x0 ;  /* 0x0000000000087802 */ /* 0x000fe20000000f00 */
[----:B------:R-:W-:Y:S01]  /*0370*/  IMAD.MOV.U32 R9, RZ, RZ, 0x3fd80000 ;  /* 0x3fd80000ff097424 */ /* 0x000fe200078e00ff */
[----:B------:R-:W-:Y:S02]  /*0380*/  BSSY.RECONVERGENT B4, `(.L_x_24) ;  /* 0x0000016000047945 */ /* 0x000fe40003800200 */
[----:B------:R-:W-:Y:S01]  /*0390*/  ISETP.GE.U32.AND P0, PT, R2, 0x7ca00000, PT ;  /* 0x7ca000000200780c */ /* 0x000fe20003f06070 */
[----:B-1----:R-:W-:-:S08]  /*03a0*/  DMUL R4, R2, R2 ;  /* 0x0000000202047228 */ /* 0x002fd00000000000 */
[----:B------:R-:W-:-:S08]  /*03b0*/  DFMA R4, R6, -R4, 1 ;  /* 0x3ff000000604742b */ /* 0x000fd00000000804 */
[----:B------:R-:W-:Y:S02]  /*03c0*/  DFMA R8, R4, R8, 0.5 ;  /* 0x3fe000000408742b */ /* 0x000fe40000000008 */
[----:B------:R-:W-:-:S08]  /*03d0*/  DMUL R4, R2, R4 ;  /* 0x0000000402047228 */ /* 0x000fd00000000000 */
[----:B------:R-:W-:-:S08]  /*03e0*/  DFMA R8, R8, R4, R2 ;  /* 0x000000040808722b */ /* 0x000fd00000000002 */
[----:B------:R-:W-:Y:S02]  /*03f0*/  DMUL R28, R6, R8 ;  /* 0x00000008061c7228 */ /* 0x000fe40000000000 */
[----:B------:R-:W-:Y:S02]  /*0400*/  VIADD R27, R9, 0xfff00000 ;  /* 0xfff00000091b7836 */ /* 0x000fe40000000000 */
[----:B------:R-:W-:-:S04]  /*0410*/  IMAD.MOV.U32 R26, RZ, RZ, R8 ;  /* 0x000000ffff1a7224 */ /* 0x000fc800078e0008 */
[----:B------:R-:W-:-:S08]  /*0420*/  DFMA R4, R28, -R28, R6 ;  /* 0x8000001c1c04722b */ /* 0x000fd00000000006 */
[----:B------:R-:W-:Y:S01]  /*0430*/  DFMA R36, R4, R26, R28 ;  /* 0x0000001a0424722b */ /* 0x000fe2000000001c */
[----:B------:R-:W-:Y:S10]  /*0440*/  @!P0 BRA `(.L_x_25) ;  /* 0x0000000000248947 */ /* 0x000ff40003800000 */
[----:B------:R-:W-:Y:S01]  /*0450*/  MOV R9, R8 ;  /* 0x0000000800097202 */ /* 0x000fe20000000f00 */
[----:B------:R-:W-:Y:S01]  /*0460*/  IMAD.MOV.U32 R8, RZ, RZ, R6 ;  /* 0x000000ffff087224 */ /* 0x000fe200078e0006 */
[----:B------:R-:W-:Y:S01]  /*0470*/  MOV R3, R29 ;  /* 0x0000001d00037202 */ /* 0x000fe20000000f00 */
[----:B------:R-:W-:Y:S01]  /*0480*/  IMAD.MOV.U32 R6, RZ, RZ, R4 ;  /* 0x000000ffff067224 */ /* 0x000fe200078e0004 */
[----:B------:R-:W-:Y:S01]  /*0490*/  MOV R10, 0x4d0 ;  /* 0x000004d0000a7802 */ /* 0x000fe20000000f00 */
[----:B------:R-:W-:Y:S02]  /*04a0*/  IMAD.MOV.U32 R4, RZ, RZ, R28 ;  /* 0x000000ffff047224 */ /* 0x000fe400078e001c */
[----:B------:R-:W-:-:S07]  /*04b0*/  IMAD.MOV.U32 R0, RZ, RZ, R27 ;  /* 0x000000ffff007224 */ /* 0x000fce00078e001b */
[----:B0-----:R-:W-:Y:S05]  /*04c0*/  CALL.REL.NOINC `($__internal_2_$__cuda_sm20_dsqrt_rn_f64_mediumpath_v1) ;  /* 0x0000004c00887944 */ /* 0x001fea0003c00000 */
[----:B------:R-:W-:-:S07]  /*04d0*/  IMAD.MOV.U32 R37, RZ, RZ, R25 ;  /* 0x000000ffff257224 */ /* 0x000fce00078e0019 */
.L_x_25:
[----:B------:R-:W-:Y:S05]  /*04e0*/  BSYNC.RECONVERGENT B4 ;  /* 0x0000000000047941 */ /* 0x000fea0003800200 */
.L_x_24:
[----:B------:R-:W2:Y:S04]  /*04f0*/  LDG.E.64 R6, desc[UR6][R16.64] ;  /* 0x0000000610067981 */ /* 0x000ea8000c1e1b00 */
[----:B------:R-:W3:Y:S01]  /*0500*/  LDG.E.64 R4, desc[UR6][R14.64+-0x88] ;  /* 0xffff78060e047981 */ /* 0x000ee2000c1e1b00 */
[----:B------:R-:W-:Y:S01]  /*0510*/  DMUL R2, R36, R36 ;  /* 0x0000002424027228 */ /* 0x000fe20000000000 */
[----:B------:R-:W-:Y:S01]  /*0520*/  IMAD.MOV.U32 R8, RZ, RZ, 0x1 ;  /* 0x00000001ff087424 */ /* 0x000fe200078e00ff */
[----:B------:R-:W-:Y:S01]  /*0530*/  UMOV UR4, 0xffed8acc ;  /* 0xffed8acc00047882 */ /* 0x000fe20000000000 */
[----:B------:R-:W-:Y:S01]  /*0540*/  UMOV UR5, 0x3dd2589e ;  /* 0x3dd2589e00057882 */ /* 0x000fe20000000000 */
[----:B------:R-:W-:Y:S02]  /*0550*/  BSSY.RECONVERGENT B4, `(.L_x_26) ;  /* 0x0000017000047945 */ /* 0x000fe40003800200 */
[----:B------:R-:W1:Y:S02]  /*0560*/  MUFU.RCP64H R9, R3 ;  /* 0x0000000300097308 */ /* 0x000e640000001800 */
[----:B-1----:R-:W-:-:S08]  /*0570*/  DFMA R26, -R2, R8, 1 ;  /* 0x3ff00000021a742b */ /* 0x002fd00000000108 */
[----:B------:R-:W-:-:S08]  /*0580*/  DFMA R26, R26, R26, R26 ;  /* 0x0000001a1a1a722b */ /* 0x000fd0000000001a */
[----:B------:R-:W-:-:S08]  /*0590*/  DFMA R26, R8, R26, R8 ;  /* 0x0000001a081a722b */ /* 0x000fd00000000008 */
[----:B------:R-:W-:-:S08]  /*05a0*/  DFMA R8, -R2, R26, 1 ;  /* 0x3ff000000208742b */ /* 0x000fd0000000011a */
[----:B------:R-:W-:Y:S02]  /*05b0*/  DFMA R8, R26, R8, R26 ;  /* 0x000000081a08722b */ /* 0x000fe4000000001a */
[----:B--2---:R-:W-:-:S08]  /*05c0*/  DMUL R6, R6, UR4 ;  /* 0x0000000406067c28 */ /* 0x004fd00008000000 */
[----:B---3--:R-:W-:-:S08]  /*05d0*/  DMUL R4, R6, R4 ;  /* 0x0000000406047228 */ /* 0x008fd00000000000 */
[----:B------:R-:W-:Y:S02]  /*05e0*/  DMUL R34, R4, R8 ;  /* 0x0000000804227228 */ /* 0x000fe40000000000 */
[----:B------:R-:W-:-:S06]  /*05f0*/  FSETP.GEU.AND P2, PT, |R5|, 6.5827683646048100446e-37, PT ;  /* 0x036000000500780b */ /* 0x000fcc0003f4e200 */
[----:B------:R-:W-:-:S08]  /*0600*/  DFMA R6, -R2, R34, R4 ;  /* 0x000000220206722b */ /* 0x000fd00000000104 */
[----:B------:R-:W-:-:S10]  /*0610*/  DFMA R34, R8, R6, R34 ;  /* 0x000000060822722b */ /* 0x000fd40000000022 */
[----:B------:R-:W-:-:S05]  /*0620*/  FFMA R0, RZ, R3, R35 ;  /* 0x00000003ff007223 */ /* 0x000fca0000000023 */
[----:B------:R-:W-:-:S13]  /*0630*/  FSETP.GT.AND P0, PT, |R0|, 1.469367938527859385e-39, PT ;  /* 0x001000000000780b */ /* 0x000fda0003f04200 */
[----:B------:R-:W-:Y:S05]  /*0640*/  @P0 BRA P2, `(.L_x_27) ;  /* 0x00000000001c0947 */ /* 0x000fea0001000000 */
[----:B------:R-:W-:Y:S01]  /*0650*/  IMAD.MOV.U32 R0, RZ, RZ, R3 ;  /* 0x000000ffff007224 */ /* 0x000fe200078e0003 */
[----:B------:R-:W-:Y:S01]  /*0660*/  MOV R7, R4 ;  /* 0x0000000400077202 */ /* 0x000fe20000000f00 */
[----:B------:R-:W-:Y:S01]  /*0670*/  IMAD.MOV.U32 R6, RZ, RZ, R5 ;  /* 0x000000ffff067224 */ /* 0x000fe200078e0005 */
[----:B------:R-:W-:-:S07]  /*0680*/  MOV R3, 0x6a0 ;  /* 0x000006a000037802 */ /* 0x000fce0000000f00 */
[----:B0-----:R-:W-:Y:S05]  /*0690*/  CALL.REL.NOINC `($__internal_1_$__cuda_sm20_div_rn_f64_full) ;  /* 0x00000044007c7944 */ /* 0x001fea0003c00000 */
[----:B------:R-:W-:Y:S01]  /*06a0*/  IMAD.MOV.U32 R34, RZ, RZ, R2 ;  /* 0x000000ffff227224 */ /* 0x000fe200078e0002 */
[----:B------:R-:W-:-:S07]  /*06b0*/  MOV R35, R0 ;  /* 0x0000000000237202 */ /* 0x000fce0000000f00 */
.L_x_27:
[----:B------:R-:W-:Y:S05]  /*06c0*/  BSYNC.RECONVERGENT B4 ;  /* 0x0000000000047941 */ /* 0x000fea0003800200 */
.L_x_26:
[----:B------:R-:W1:Y:S01]  /*06d0*/  MUFU.RCP64H R3, R37 ;  /* 0x0000002500037308 */ /* 0x000e620000001800 */
[----:B------:R-:W-:Y:S01]  /*06e0*/  IMAD.MOV.U32 R2, RZ, RZ, 0x1 ;  /* 0x00000001ff027424 */ /* 0x000fe200078e00ff */
[----:B------:R-:W-:Y:S05]  /*06f0*/  BSSY.RECONVERGENT B4, `(.L_x_28) ;  /* 0x0000016000047945 */ /* 0x000fea0003800200 */
[----:B-1----:R-:W-:-:S08]  /*0700*/  DFMA R4, R2, -R36, 1 ;  /* 0x3ff000000204742b */ /* 0x002fd00000000824 */
[----:B------:R-:W-:-:S08]  /*0710*/  DFMA R4, R4, R4, R4 ;  /* 0x000000040404722b */ /* 0x000fd00000000004 */
[----:B------:R-:W-:Y:S02]  /*0720*/  DFMA R4, R2, R4, R2 ;  /* 0x000000040204722b */ /* 0x000fe40000000002 */
[----:B------:R-:W-:-:S06]  /*0730*/  DMUL R2, R20, R34 ;  /* 0x0000002214027228 */ /* 0x000fcc0000000000 */
[----:B------:R-:W-:-:S04]  /*0740*/  DFMA R6, R4, -R36, 1 ;  /* 0x3ff000000406742b */ /* 0x000fc80000000824 */
[----:B------:R-:W-:-:S04]  /*0750*/  FSETP.GEU.AND P2, PT, |R3|, 6.5827683646048100446e-37, PT ;  /* 0x036000000300780b */ /* 0x000fc80003f4e200 */
[----:B------:R-:W-:-:S08]  /*0760*/  DFMA R6, R4, R6, R4 ;  /* 0x000000060406722b */ /* 0x000fd00000000004 */
[----:B------:R-:W-:-:S08]  /*0770*/  DMUL R20, R2, R6 ;  /* 0x0000000602147228 */ /* 0x000fd00000000000 */
[----:B------:R-:W-:-:S08]  /*0780*/  DFMA R4, R20, -R36, R2 ;  /* 0x800000241404722b */ /* 0x000fd00000000002 */
[----:B------:R-:W-:-:S10]  /*0790*/  DFMA R20, R6, R4, R20 ;  /* 0x000000040614722b */ /* 0x000fd40000000014 */
[----:B------:R-:W-:-:S05]  /*07a0*/  FFMA R0, RZ, R37, R21 ;  /* 0x00000025ff007223 */ /* 0x000fca0000000015 */
[----:B------:R-:W-:-:S13]  /*07b0*/  FSETP.GT.AND P0, PT, |R0|, 1.469367938527859385e-39, PT ;  /* 0x001000000000780b */ /* 0x000fda0003f04200 */
[----:B------:R-:W-:Y:S05]  /*07c0*/  @P0 BRA P2, `(.L_x_29) ;  /* 0x0000000000200947 */ /* 0x000fea0001000000 */
[----:B------:R-:W-:Y:S01]  /*07d0*/  IMAD.MOV.U32 R7, RZ, RZ, R2 ;  /* 0x000000ffff077224 */ /* 0x000fe200078e0002 */
[----:B------:R-:W-:Y:S01]  /*07e0*/  MOV R2, R36 ;  /* 0x0000002400027202 */ /* 0x000fe20000000f00 */
[----:B------:R-:W-:Y:S01]  /*07f0*/  IMAD.MOV.U32 R6, RZ, RZ, R3 ;  /* 0x000000ffff067224 */ /* 0x000fe200078e0003 */
[----:B------:R-:W-:Y:S01]  /*0800*/  MOV R3, 0x830 ;  /* 0x0000083000037802 */ /* 0x000fe20000000f00 */
[----:B------:R-:W-:-:S07]  /*0810*/  IMAD.MOV.U32 R0, RZ, RZ, R37 ;  /* 0x000000ffff007224 */ /* 0x000fce00078e0025 */
[----:B0-----:R-:W-:Y:S05]  /*0820*/  CALL.REL.NOINC `($__internal_1_$__cuda_sm20_div_rn_f64_full) ;  /* 0x0000004400187944 */ /* 0x001fea0003c00000 */
[----:B------:R-:W-:Y:S02]  /*0830*/  IMAD.MOV.U32 R20, RZ, RZ, R2 ;  /* 0x000000ffff147224 */ /* 0x000fe400078e0002 */
[----:B------:R-:W-:-:S07]  /*0840*/  IMAD.MOV.U32 R21, RZ, RZ, R0 ;  /* 0x000000ffff157224 */ /* 0x000fce00078e0000 */
.L_x_29:
[----:B------:R-:W-:Y:S05]  /*0850*/  BSYNC.RECONVERGENT B4 ;  /* 0x0000000000047941 */ /* 0x000fea0003800200 */
.L_x_28:
[----:B------:R-:W1:Y:S01]  /*0860*/  MUFU.RCP64H R3, R37 ;  /* 0x0000002500037308 */ /* 0x000e620000001800 */
[----:B------:R-:W-:Y:S01]  /*0870*/  MOV R2, 0x1 ;  /* 0x0000000100027802 */ /* 0x000fe20000000f00 */
        /* <DEDUP_REMOVED lines=22> */
.L_x_31:
[----:B------:R-:W-:Y:S05]  /*09e0*/  BSYNC.RECONVERGENT B4 ;  /* 0x0000000000047941 */ /* 0x000fea0003800200 */
.L_x_30:
[----:B------:R-:W1:Y:S01]  /*09f0*/  MUFU.RCP64H R3, R37 ;  /* 0x0000002500037308 */ /* 0x000e620000001800 */
[----:B------:R-:W-:Y:S01]  /*0a00*/  IMAD.MOV.U32 R2, RZ, RZ, 0x1 ;  /* 0x00000001ff027424 */ /* 0x000fe200078e00ff */
[----:B------:R-:W-:Y:S01]  /*0a10*/  DMUL R22, R22, R34 ;  /* 0x0000002216167228 */ /* 0x000fe20000000000 */
[----:B------:R-:W-:Y:S09]  /*0a20*/  BSSY.RECONVERGENT B4, `(.L_x_32) ;  /* 0x0000014000047945 */ /* 0x000ff20003800200 */
[----:B------:R-:W-:Y:S01]  /*0a30*/  FSETP.GEU.AND P2, PT, |R23|, 6.5827683646048100446e-37, PT ;  /* 0x036000001700780b */ /* 0x000fe20003f4e200 */
[----:B-1----:R-:W-:-:S08]  /*0a40*/  DFMA R4, R2, -R36, 1 ;  /* 0x3ff000000204742b */ /* 0x002fd00000000824 */
[----:B------:R-:W-:-:S08]  /*0a50*/  DFMA R4, R4, R4, R4 ;  /* 0x000000040404722b */ /* 0x000fd00000000004 */
[----:B------:R-:W-:-:S08]  /*0a60*/  DFMA R4, R2, R4, R2 ;  /* 0x000000040204722b */ /* 0x000fd00000000002 */
[----:B------:R-:W-:-:S08]  /*0a70*/  DFMA R2, R4, -R36, 1 ;  /* 0x3ff000000402742b */ /* 0x000fd00000000824 */
[----:B------:R-:W-:-:S08]  /*0a80*/  DFMA R6, R4, R2, R4 ;  /* 0x000000020406722b */ /* 0x000fd00000000004 */
[----:B------:R-:W-:-:S08]  /*0a90*/  DMUL R2, R6, R22 ;  /* 0x0000001606027228 */ /* 0x000fd00000000000 */
[----:B------:R-:W-:-:S08]  /*0aa0*/  DFMA R4, R2, -R36, R22 ;  /* 0x800000240204722b */ /* 0x000fd00000000016 */
[----:B------:R-:W-:-:S10]  /*0ab0*/  DFMA R2, R6, R4, R2 ;  /* 0x000000040602722b */ /* 0x000fd40000000002 */
[----:B------:R-:W-:-:S05]  /*0ac0*/  FFMA R0, RZ, R37, R3 ;  /* 0x00000025ff007223 */ /* 0x000fca0000000003 */
[----:B------:R-:W-:-:S13]  /*0ad0*/  FSETP.GT.AND P0, PT, |R0|, 1.469367938527859385e-39, PT ;  /* 0x001000000000780b */ /* 0x000fda0003f04200 */
[----:B------:R-:W-:Y:S05]  /*0ae0*/  @P0 BRA P2, `(.L_x_33) ;  /* 0x00000000001c0947 */ /* 0x000fea0001000000 */
[----:B------:R-:W-:Y:S01]  /*0af0*/  MOV R7, R22 ;  /* 0x0000001600077202 */ /* 0x000fe20000000f00 */
[----:B------:R-:W-:Y:S01]  /*0b00*/  IMAD.MOV.U32 R6, RZ, RZ, R23 ;  /* 0x000000ffff067224 */ /* 0x000fe200078e0017 */
[----:B------:R-:W-:Y:S01]  /*0b10*/  MOV R3, 0xb50 ;  /* 0x00000b5000037802 */ /* 0x000fe20000000f00 */
[----:B------:R-:W-:Y:S02]  /*0b20*/  IMAD.MOV.U32 R2, RZ, RZ, R36 ;  /* 0x000000ffff027224 */ /* 0x000fe400078e0024 */
[----:B------:R-:W-:-:S07]  /*0b30*/  IMAD.MOV.U32 R0, RZ, RZ, R37 ;  /* 0x000000ffff007224 */ /* 0x000fce00078e0025 */
[----:B0-----:R-:W-:Y:S05]  /*0b40*/  CALL.REL.NOINC `($__internal_1_$__cuda_sm20_div_rn_f64_full) ;  /* 0x0000004000507944 */ /* 0x001fea0003c00000 */
[----:B------:R-:W-:-:S07]  /*0b50*/  MOV R3, R0 ;  /* 0x0000000000037202 */ /* 0x000fce0000000f00 */
.L_x_33:
[----:B------:R-:W-:Y:S05]  /*0b60*/  BSYNC.RECONVERGENT B4 ;  /* 0x0000000000047941 */ /* 0x000fea0003800200 */
.L_x_32:
[----:B------:R-:W-:Y:S04]  /*0b70*/  REDG.E.ADD.F64.RN.STRONG.GPU desc[UR6][R16.64+0x38], R20 ;  /* 0x00003814100079a6 */ /* 0x000fe8000c12ff06 */
[----:B------:R-:W-:Y:S04]  /*0b80*/  REDG.E.ADD.F64.RN.STRONG.GPU desc[UR6][R16.64+0x40], R18 ;  /* 0x00004012100079a6 */ /* 0x000fe8000c12ff06 */
[----:B------:R1:W-:Y:S04]  /*0b90*/  REDG.E.ADD.F64.RN.STRONG.GPU desc[UR6][R16.64+0x48], R2 ;  /* 0x00004802100079a6 */ /* 0x0003e8000c12ff06 */
[----:B------:R-:W2:Y:S04]  /*0ba0*/  LDG.E.64 R6, desc[UR6][R16.64+0x18] ;  /* 0x0000180610067981 */ /* 0x000ea8000c1e1b00 */
[----:B------:R-:W3:Y:S04]  /*0bb0*/  LDG.E.64 R26, desc[UR6][R16.64+0x8] ;  /* 0x00000806101a7981 */ /* 0x000ee8000c1e1b00 */
[----:B------:R-:W4:Y:S01]  /*0bc0*/  LDG.E.64 R4, desc[UR6][R16.64+0x10] ;  /* 0x0000100610047981 */ /* 0x000f22000c1e1b00 */
[----:B--2---:R-:W-:-:S02]  /*0bd0*/  DMUL R8, R6, R18 ;  /* 0x0000001206087228 */ /* 0x004fc40000000000 */
[----:B---3--:R-:W-:Y:S02]  /*0be0*/  DMUL R28, R26, R2 ;  /* 0x000000021a1c7228 */ /* 0x008fe40000000000 */
[----:B----4-:R-:W-:-:S04]  /*0bf0*/  DMUL R30, R4, R20 ;  /* 0x00000014041e7228 */ /* 0x010fc80000000000 */
[----:B------:R-:W-:Y:S02]  /*0c00*/  DFMA R22, R4, R2, -R8 ;  /* 0x000000020416722b */ /* 0x000fe40000000808 */
[----:B------:R-:W-:Y:S02]  /*0c10*/  DFMA R28, R6, R20, -R28 ;  /* 0x00000014061c722b */ /* 0x000fe4000000081c */
[----:B------:R-:W-:-:S03]  /*0c20*/  DFMA R30, R26, R18, -R30 ;  /* 0x000000121a1e722b */ /* 0x000fc6000000081e */
[----:B------:R2:W-:Y:S04]  /*0c30*/  REDG.E.ADD.F64.RN.STRONG.GPU desc[UR6][R16.64+0x68], R22 ;  /* 0x00006816100079a6 */ /* 0x0005e8000c12ff06 */
[----:B------:R2:W-:Y:S04]  /*0c40*/  REDG.E.ADD.F64.RN.STRONG.GPU desc[UR6][R16.64+0x70], R28 ;  /* 0x0000701c100079a6 */ /* 0x0005e8000c12ff06 */
[----:B------:R2:W-:Y:S04]  /*0c50*/  REDG.E.ADD.F64.RN.STRONG.GPU desc[UR6][R16.64+0x78], R30 ;  /* 0x0000781e100079a6 */ /* 0x0005e8000c12ff06 */
[----:B------:R2:W5:Y:S04]  /*0c60*/  LDG.E.64 R4, desc[UR6][R16.64+0x8] ;  /* 0x0000080610047981 */ /* 0x000568000c1e1b00 */
[----:B------:R2:W5:Y:S04]  /*0c70*/  LDG.E.64 R8, desc[UR6][R16.64+0x10] ;  /* 0x0000100610087981 */ /* 0x000568000c1e1b00 */
[----:B-1----:R2:W5:Y:S02]  /*0c80*/  LDG.E.64 R2, desc[UR6][R16.64+0x18] ;  /* 0x0000180610027981 */ /* 0x002564000c1e1b00 */
.L_x_23:
[----:B------:R-:W-:Y:S05]  /*0c90*/  BSYNC.RECONVERGENT B3 ;  /* 0x0000000000037941 */ /* 0x000fea0003800200 */
.L_x_22:
[----:B------:R-:W3:Y:S04]  /*0ca0*/  LDG.E.64 R18, desc[UR6][R14.64+0x10] ;  /* 0x000010060e127981 */ /* 0x000ee8000c1e1b00 */
[----:B------:R-:W4:Y:S04]  /*0cb0*/  LDG.E.64 R20, desc[UR6][R14.64+0x8] ;  /* 0x000008060e147981 */ /* 0x000f28000c1e1b00 */
[----:B--2---:R-:W2:Y:S01]  /*0cc0*/  LDG.E.64 R22, desc[UR6][R14.64+0x18] ;  /* 0x000018060e167981 */ /* 0x004ea2000c1e1b00 */
[----:B------:R-:W-:Y:S01]  /*0cd0*/  BSSY.RECONVERGENT B3, `(.L_x_34) ;  /* 0x000009b000037945 */ /* 0x000fe20003800200 */
[----:B---3-5:R-:W-:-:S02]  /*0ce0*/  DADD R18, R18, -R8 ;  /* 0x0000000012127229 */ /* 0x028fc40000000808 */
[----:B----4-:R-:W-:-:S06]  /*0cf0*/  DADD R20, R20, -R4 ;  /* 0x0000000014147229 */ /* 0x010fcc0000000804 */
[----:B------:R-:W-:Y:S02]  /*0d00*/  DMUL R4, R18, R18 ;  /* 0x0000001212047228 */ /* 0x000fe40000000000 */
[----:B--2---:R-:W-:-:S06]  /*0d10*/  DADD R22, R22, -R2 ;  /* 0x0000000016167229 */ /* 0x004fcc0000000802 */
[----:B------:R-:W-:-:S08]  /*0d20*/  DFMA R4, R20, R20, R4 ;  /* 0x000000141404722b */ /* 0x000fd00000000004 */
[----:B------:R-:W-:-:S08]  /*0d30*/  DFMA R6, R22, R22, R4 ;  /* 0x000000161606722b */ /* 0x000fd00000000004 */
[----:B------:R-:W-:-:S14]  /*0d40*/  DSETP.NEU.AND P0, PT, R6, RZ, PT ;  /* 0x000000ff0600722a */ /* 0x000fdc0003f0d000 */
[----:B------:R-:W-:Y:S05]  /*0d50*/  @!P0 BRA `(.L_x_35) ;  /* 0x0000000800488947 */ /* 0x000fea0003800000 */
[----:B------:R-:W1:Y:S01]  /*0d60*/  MUFU.RSQ64H R3, R7 ;  /* 0x0000000700037308 */ /* 0x000e620000001c00 */
[----:B------:R-:W-:Y:S01]  /*0d70*/  VIADD R2, R7, 0xfcb00000 ;  /* 0xfcb0000007027836 */ /* 0x000fe20000000000 */
[----:B------:R-:W-:Y:S01]  /*0d80*/  BSSY.RECONVERGENT B4, `(.L_x_36) ;  /* 0x0000018000047945 */ /* 0x000fe20003800200 */
[----:B------:R-:W-:Y:S02]  /*0d90*/  IMAD.MOV.U32 R8, RZ, RZ, 0x0 ;  /* 0x00000000ff087424 */ /* 0x000fe400078e00ff */
[----:B------:R-:W-:Y:S01]  /*0da0*/  IMAD.MOV.U32 R9, RZ, RZ, 0x3fd80000 ;  /* 0x3fd80000ff097424 */ /* 0x000fe200078e00ff */
[----:B------:R-:W-:Y:S01]  /*0db0*/  ISETP.GE.U32.AND P0, PT, R2, 0x7ca00000, PT ;  /* 0x7ca000000200780c */ /* 0x000fe20003f06070 */
[----:B-1----:R-:W-:-:S08]  /*0dc0*/  DMUL R4, R2, R2 ;  /* 0x0000000202047228 */ /* 0x002fd00000000000 */
[----:B------:R-:W-:-:S08]  /*0dd0*/  DFMA R4, R6, -R4, 1 ;  /* 0x3ff000000604742b */ /* 0x000fd00000000804 */
[----:B------:R-:W-:Y:S02]  /*0de0*/  DFMA R8, R4, R8, 0.5 ;  /* 0x3fe000000408742b */ /* 0x000fe40000000008 */
[----:B------:R-:W-:-:S08]  /*0df0*/  DMUL R4, R2, R4 ;  /* 0x0000000402047228 */ /* 0x000fd00000000000 */
[----:B------:R-:W-:-:S08]  /*0e00*/  DFMA R8, R8, R4, R2 ;  /* 0x000000040808722b */ /* 0x000fd00000000002 */
[----:B------:R-:W-:Y:S02]  /*0e10*/  DMUL R28, R6, R8 ;  /* 0x00000008061c7228 */ /* 0x000fe40000000000 */
[----:B------:R-:W-:Y:S01]  /*0e20*/  IADD3 R27, PT, PT, R9, -0x100000, RZ ;  /* 0xfff00000091b7810 */ /* 0x000fe20007ffe0ff */
[----:B------:R-:W-:-:S05]  /*0e30*/  IMAD.MOV.U32 R26, RZ, RZ, R8 ;  /* 0x000000ffff1a7224 */ /* 0x000fca00078e0008 */
[----:B------:R-:W-:-:S08]  /*0e40*/  DFMA R4, R28, -R28, R6 ;  /* 0x8000001c1c04722b */ /* 0x000fd00000000006 */
[----:B------:R-:W-:Y:S01]  /*0e50*/  DFMA R36, R4, R26, R28 ;  /* 0x0000001a0424722b */ /* 0x000fe2000000001c */
[----:B------:R-:W-:Y:S10]  /*0e60*/  @!P0 BRA `(.L_x_37) ;  /* 0x0000000000248947 */ /* 0x000ff40003800000 */
[----:B------:R-:W-:Y:S01]  /*0e70*/  IMAD.MOV.U32 R9, RZ, RZ, R8 ;  /* 0x000000ffff097224 */ /* 0x000fe200078e0008 */
[----:B------:R-:W-:Y:S01]  /*0e80*/  MOV R10, 0xef0 ;  /* 0x00000ef0000a7802 */ /* 0x000fe20000000f00 */
[----:B------:R-:W-:Y:S01]  /*0e90*/  IMAD.MOV.U32 R8, RZ, RZ, R6 ;  /* 0x000000ffff087224 */ /* 0x000fe200078e0006 */
[----:B------:R-:W-:Y:S01]  /*0ea0*/  MOV R6, R4 ;  /* 0x0000000400067202 */ /* 0x000fe20000000f00 */
[----:B------:R-:W-:Y:S02]  /*0eb0*/  IMAD.MOV.U32 R4, RZ, RZ, R28 ;  /* 0x000000ffff047224 */ /* 0x000fe400078e001c */
[----:B------:R-:W-:Y:S02]  /*0ec0*/  IMAD.MOV.U32 R3, RZ, RZ, R29 ;  /* 0x000000ffff037224 */ /* 0x000fe400078e001d */
[----:B------:R-:W-:-:S07]  /*0ed0*/  IMAD.MOV.U32 R0, RZ, RZ, R27 ;  /* 0x000000ffff007224 */ /* 0x000fce00078e001b */
[----:B0-----:R-:W-:Y:S05]  /*0ee0*/  CALL.REL.NOINC `($__internal_2_$__cuda_sm20_dsqrt_rn_f64_mediumpath_v1) ;  /* 0x0000004400007944 */ /* 0x001fea0003c00000 */
[----:B------:R-:W-:-:S07]  /*0ef0*/  MOV R37, R25 ;  /* 0x0000001900257202 */ /* 0x000fce0000000f00 */
.L_x_37:
[----:B------:R-:W-:Y:S05]  /*0f00*/  BSYNC.RECONVERGENT B4 ;  /* 0x0000000000047941 */ /* 0x000fea0003800200 */
.L_x_36:
        /* <DEDUP_REMOVED lines=22> */
[----:B------:R-:W-:Y:S01]  /*1070*/  MOV R0, R3 ;  /* 0x0000000300007202 */ /* 0x000fe20000000f00 */
[----:B------:R-:W-:Y:S01]  /*1080*/  IMAD.MOV.U32 R7, RZ, RZ, R4 ;  /* 0x000000ffff077224 */ /* 0x000fe200078e0004 */
[----:B------:R-:W-:Y:S01]  /*1090*/  MOV R3, 0x10c0 ;  /* 0x000010c000037802 */ /* 0x000fe20000000f00 */
[----:B------:R-:W-:-:S07]  /*10a0*/  IMAD.MOV.U32 R6, RZ, RZ, R5 ;  /* 0x000000ffff067224 */ /* 0x000fce00078e0005 */
[----:B0-----:R-:W-:Y:S05]  /*10b0*/  CALL.REL.NOINC `($__internal_1_$__cuda_sm20_div_rn_f64_full) ;  /* 0x0000003800f47944 */ /* 0x001fea0003c00000 */
[----:B------:R-:W-:Y:S02]  /*10c0*/  IMAD.MOV.U32 R34, RZ, RZ, R2 ;  /* 0x000000ffff227224 */ /* 0x000fe400078e0002 */
[----:B------:R-:W-:-:S07]  /*10d0*/  IMAD.MOV.U32 R35, RZ, RZ, R0 ;  /* 0x000000ffff237224 */ /* 0x000fce00078e0000 */
.L_x_39:
[----:B------:R-:W-:Y:S05]  /*10e0*/  BSYNC.RECONVERGENT B4 ;  /* 0x0000000000047941 */ /* 0x000fea0003800200 */
.L_x_38:
        /* <DEDUP_REMOVED lines=18> */
[----:B------:R-:W-:Y:S01]  /*1210*/  MOV R0, R37 ;  /* 0x0000002500007202 */ /* 0x000fe20000000f00 */
[----:B------:R-:W-:Y:S01]  /*1220*/  IMAD.MOV.U32 R2, RZ, RZ, R36 ;  /* 0x000000ffff027224 */ /* 0x000fe200078e0024 */
[----:B------:R-:W-:-:S07]  /*1230*/  MOV R3, 0x1250 ;  /* 0x0000125000037802 */ /* 0x000fce0000000f00 */
[----:B0-----:R-:W-:Y:S05]  /*1240*/  CALL.REL.NOINC `($__internal_1_$__cuda_sm20_div_rn_f64_full) ;  /* 0x0000003800907944 */ /* 0x001fea0003c00000 */
[----:B------:R-:W-:Y:S02]  /*1250*/  IMAD.MOV.U32 R20, RZ, RZ, R2 ;  /* 0x000000ffff147224 */ /* 0x000fe400078e0002 */
[----:B------:R-:W-:-:S07]  /*1260*/  IMAD.MOV.U32 R21, RZ, RZ, R0 ;  /* 0x000000ffff157224 */ /* 0x000fce00078e0000 */
.L_x_41:
[----:B------:R-:W-:Y:S05]  /*1270*/  BSYNC.RECONVERGENT B4 ;  /* 0x0000000000047941 */ /* 0x000fea0003800200 */
.L_x_40:
        /* <DEDUP_REMOVED lines=22> */
[----:B------:R-:W-:Y:S01]  /*13e0*/  IMAD.MOV.U32 R18, RZ, RZ, R2 ;  /* 0x000000ffff127224 */ /* 0x000fe200078e0002 */
[----:B------:R-:W-:-:S07]  /*13f0*/  MOV R19, R0 ;  /* 0x0000000000137202 */ /* 0x000fce0000000f00 */
.L_x_43:
[----:B------:R-:W-:Y:S05]  /*1400*/  BSYNC.RECONVERGENT B4 ;  /* 0x0000000000047941 */ /* 0x000fea0003800200 */
.L_x_42:
        /* <DEDUP_REMOVED lines=22> */
[----:B------:R-:W-:-:S07]  /*1570*/  MOV R3, R0 ;  /* 0x0000000000037202 */ /* 0x000fce0000000f00 */
.L_x_45:
[----:B------:R-:W-:Y:S05]  /*1580*/  BSYNC.RECONVERGENT B4 ;  /* 0x0000000000047941 */ /* 0x000fea0003800200 */
.L_x_44:
[----:B------:R1:W-:Y:S04]  /*1590*/  REDG.E.ADD.F64.RN.STRONG.GPU desc[UR6][R16.64+0x38], R20 ;  /* 0x00003814100079a6 */ /* 0x0003e8000c12ff06 */
[----:B------:R1:W-:Y:S04]  /*15a0*/  REDG.E.ADD.F64.RN.STRONG.GPU desc[UR6][R16.64+0x40], R18 ;  /* 0x00004012100079a6 */ /* 0x0003e8000c12ff06 */
        /* <DEDUP_REMOVED lines=12> */
[----:B------:R1:W-:Y:S02]  /*1670*/  REDG.E.ADD.F64.RN.STRONG.GPU desc[UR6][R16.64+0x78], R28 ;  /* 0x0000781c100079a6 */ /* 0x0003e4000c12ff06 */
.L_x_35:
[----:B------:R-:W-:Y:S05]  /*1680*/  BSYNC.RECONVERGENT B3 ;  /* 0x0000000000037941 */ /* 0x000fea0003800200 */
.L_x_34:
[----:B------:R-:W-:-:S05]  /*1690*/  IADD3 R14, P0, PT, R14, 0x110, RZ ;  /* 0x000001100e0e7810 */ /* 0x000fca0007f1e0ff */
[----:B------:R-:W-:Y:S01]  /*16a0*/  IMAD.X R15, RZ, RZ, R15, P0 ;  /* 0x000000ffff0f7224 */ /* 0x000fe200000e060f */
[----:B------:R-:W-:Y:S07]  /*16b0*/  @P1 BRA `(.L_x_46) ;  /* 0xffffffe800d81947 */ /* 0x000fee000383ffff */
.L_x_21:
[----:B------:R-:W-:Y:S05]  /*16c0*/  BSYNC B0 ;  /* 0x0000000000007941 */ /* 0x000fea0003800000 */
.L_x_20:
[----:B------:R-:W-:-:S04]  /*16d0*/  LOP3.LUT R13, R13, 0x1, RZ, 0xc0, !PT ;  /* 0x000000010d0d7812 */ /* 0x000fc800078ec0ff */
[----:B------:R-:W-:-:S13]  /*16e0*/  ISETP.NE.U32.AND P0, PT, R13, 0x1, PT ;  /* 0x000000010d00780c */ /* 0x000fda0003f05070 */
[----:B------:R-:W-:Y:S05]  /*16f0*/  @P0 BRA `(.L_x_19) ;  /* 0x0000000800980947 */ /* 0x000fea0003800000 */
[----:B------:R-:W2:Y:S01]  /*1700*/  LDC.64 R22, c[0x0][0x380] ;  /* 0x0000e000ff167b82 */ /* 0x000ea20000000a00 */
[----:B------:R-:W3:Y:S04]  /*1710*/  LDG.E.64 R4, desc[UR6][R16.64+0x10] ;  /* 0x0000100610047981 */ /* 0x000ee8000c1e1b00 */
[----:B-1----:R-:W4:Y:S04]  /*1720*/  LDG.E.64 R2, desc[UR6][R16.64+0x8] ;  /* 0x0000080610027981 */ /* 0x002f28000c1e1b00 */
[----:B------:R-:W5:Y:S01]  /*1730*/  LDG.E.64 R6, desc[UR6][R16.64+0x18] ;  /* 0x0000180610067981 */ /* 0x000f62000c1e1b00 */
[----:B--2---:R-:W-:-:S05]  /*1740*/  IMAD.WIDE.U32 R22, R12, 0x88, R22 ;  /* 0x000000880c167825 */ /* 0x004fca00078e0016 */
[----:B------:R-:W3:Y:S04]  /*1750*/  LDG.E.64 R18, desc[UR6][R22.64+0x10] ;  /* 0x0000100616127981 */ /* 0x000ee8000c1e1b00 */
[----:B------:R-:W4:Y:S04]  /*1760*/  LDG.E.64 R20, desc[UR6][R22.64+0x8] ;  /* 0x0000080616147981 */ /* 0x000f28000c1e1b00 */
[----:B------:R-:W5:Y:S01]  /*1770*/  LDG.E.64 R14, desc[UR6][R22.64+0x18] ;  /* 0x00001806160e7981 */ /* 0x000f62000c1e1b00 */
[----:B------:R-:W-:Y:S01]  /*1780*/  BSSY.RECONVERGENT B0, `(.L_x_47) ;  /* 0x000009c000007945 */ /* 0x000fe20003800200 */
[----:B---3--:R-:W-:-:S02]  /*1790*/  DADD R18, R18, -R4 ;  /* 0x0000000012127229 */ /* 0x008fc40000000804 */
[----:B----4-:R-:W-:-:S06]  /*17a0*/  DADD R20, R20, -R2 ;  /* 0x0000000014147229 */ /* 0x010fcc0000000802 */
[----:B------:R-:W-:Y:S02]  /*17b0*/  DMUL R2, R18, R18 ;  /* 0x0000001212027228 */ /* 0x000fe40000000000 */
[----:B-----5:R-:W-:-:S06]  /*17c0*/  DADD R14, R14, -R6 ;  /* 0x000000000e0e7229 */ /* 0x020fcc0000000806 */
        /* <DEDUP_REMOVED lines=16> */
[----:B------:R-:W-:Y:S01]  /*18d0*/  VIADD R27, R5, 0xfff00000 ;  /* 0xfff00000051b7836 */ /* 0x000fe20000000000 */
[----:B------:R-:W-:-:S05]  /*18e0*/  MOV R26, R4 ;  /* 0x00000004001a7202 */ /* 0x000fca0000000f00 */
[----:B------:R-:W-:-:S08]  /*18f0*/  DFMA R30, R28, -R28, R6 ;  /* 0x8000001c1c1e722b */ /* 0x000fd00000000006 */
[----:B------:R-:W-:Y:S01]  /*1900*/  DFMA R24, R30, R26, R28 ;  /* 0x0000001a1e18722b */ /* 0x000fe2000000001c */
[----:B------:R-:W-:Y:S10]  /*1910*/  @!P0 BRA `(.L_x_50) ;  /* 0x0000000000288947 */ /* 0x000ff40003800000 */
[----:B------:R-:W-:Y:S01]  /*1920*/  IMAD.MOV.U32 R9, RZ, RZ, R4 ;  /* 0x000000ffff097224 */ /* 0x000fe200078e0004 */
        /* <DEDUP_REMOVED lines=9> */
.L_x_50:
[----:B------:R-:W-:Y:S05]  /*19c0*/  BSYNC.RECONVERGENT B3 ;  /* 0x0000000000037941 */ /* 0x000fea0003800200 */
.L_x_49:
[----:B------:R-:W2:Y:S04]  /*19d0*/  LDG.E.64 R4, desc[UR6][R16.64] ;  /* 0x0000000610047981 */ /* 0x000ea8000c1e1b00 */
[----:B------:R-:W3:Y:S01]  /*19e0*/  LDG.E.64 R22, desc[UR6][R22.64] ;  /* 0x0000000616167981 */ /* 0x000ee2000c1e1b00 */
[----:B------:R-:W-:Y:S01]  /*19f0*/  DMUL R2, R24, R24 ;  /* 0x0000001818027228 */ /* 0x000fe20000000000 */
[----:B------:R-:W-:Y:S01]  /*1a00*/  MOV R6, 0x1 ;  /* 0x0000000100067802 */ /* 0x000fe20000000f00 */
        /* <DEDUP_REMOVED lines=25> */
.L_x_52:
[----:B------:R-:W-:Y:S05]  /*1ba0*/  BSYNC.RECONVERGENT B3 ;  /* 0x0000000000037941 */ /* 0x000fea0003800200 */
.L_x_51:
[----:B------:R-:W1:Y:S01]  /*1bb0*/  MUFU.RCP64H R3, R25 ;  /* 0x0000001900037308 */ /* 0x000e620000001800 */
[----:B------:R-:W-:Y:S01]  /*1bc0*/  MOV R2, 0x1 ;  /* 0x0000000100027802 */ /* 0x000fe20000000f00 */
        /* <DEDUP_REMOVED lines=22> */
.L_x_54:
[----:B------:R-:W-:Y:S05]  /*1d30*/  BSYNC.RECONVERGENT B3 ;  /* 0x0000000000037941 */ /* 0x000fea0003800200 */
.L_x_53:
        /* <DEDUP_REMOVED lines=22> */
[----:B------:R-:W-:Y:S01]  /*1ea0*/  MOV R18, R2 ;  /* 0x0000000200127202 */ /* 0x000fe20000000f00 */
[----:B------:R-:W-:-:S07]  /*1eb0*/  IMAD.MOV.U32 R19, RZ, RZ, R0 ;  /* 0x000000ffff137224 */ /* 0x000fce00078e0000 */
.L_x_56:
[----:B------:R-:W-:Y:S05]  /*1ec0*/  BSYNC.RECONVERGENT B3 ;  /* 0x0000000000037941 */ /* 0x000fea0003800200 */
.L_x_55:
        /* <DEDUP_REMOVED lines=22> */
[----:B------:R-:W-:-:S07]  /*2030*/  IMAD.MOV.U32 R3, RZ, RZ, R0 ;  /* 0x000000ffff037224 */ /* 0x000fce00078e0000 */
.L_x_58:
[----:B------:R-:W-:Y:S05]  /*2040*/  BSYNC.RECONVERGENT B3 ;  /* 0x0000000000037941 */ /* 0x000fea0003800200 */
.L_x_57:
        /* <DEDUP_REMOVED lines=15> */
.L_x_48:
[----:B------:R-:W-:Y:S05]  /*2140*/  BSYNC.RECONVERGENT B0 ;  /* 0x0000000000007941 */ /* 0x000fea0003800200 */
.L_x_47:
[----:B------:R-:W-:-:S07]  /*2150*/  VIADD R12, R12, 0x1 ;  /* 0x000000010c0c7836 */ /* 0x000fce0000000000 */
.L_x_19:
[----:B------:R-:W-:Y:S05]  /*2160*/  BSYNC B1 ;  /* 0x0000000000017941 */ /* 0x000fea0003800000 */
.L_x_18:
[----:B------:R-:W2:Y:S01]  /*2170*/  LDCU UR4, c[0x0][0x388] ;  /* 0x00007100ff0477ac */ /* 0x000ea20008000800 */
[----:B------:R-:W-:Y:S01]  /*2180*/  BSSY.RECONVERGENT B0, `(.L_x_59) ;  /* 0x00000ac000007945 */ /* 0x000fe20003800200 */
[----:B--2---:R-:W-:-:S13]  /*2190*/  ISETP.GE.AND P0, PT, R12, UR4, PT ;  /* 0x000000040c007c0c */ /* 0x004fda000bf06270 */
[----:B------:R-:W-:Y:S05]  /*21a0*/  @P0 BRA `(.L_x_60) ;  /* 0x0000000800a40947 */ /* 0x000fea0003800000 */
[----:B------:R-:W-:Y:S01]  /*21b0*/  ISETP.NE.AND P0, PT, R11, R12, PT ;  /* 0x0000000c0b00720c */ /* 0x000fe20003f05270 */
[----:B------:R-:W-:-:S12]  /*21c0*/  BSSY.RECONVERGENT B1, `(.L_x_61) ;  /* 0x00000a6000017945 */ /* 0x000fd80003800200 */
[----:B------:R-:W-:Y:S05]  /*21d0*/  @!P0 BRA `(.L_x_62) ;  /* 0x0000000800908947 */ /* 0x000fea0003800000 */
[----:B-1----:R-:W1:Y:S01]  /*21e0*/  LDC.64 R28, c[0x0][0x380] ;  /* 0x0000e000ff1c7b82 */ /* 0x002e620000000a00 */
[----:B------:R-:W2:Y:S04]  /*21f0*/  LDG.E.64 R4, desc[UR6][R16.64+0x10] ;  /* 0x0000100610047981 */ /* 0x000ea8000c1e1b00 */
[----:B------:R-:W3:Y:S04]  /*2200*/  LDG.E.64 R2, desc[UR6][R16.64+0x8] ;  /* 0x0000080610027981 */ /* 0x000ee8000c1e1b00 */
[----:B------:R-:W4:Y:S01]  /*2210*/  LDG.E.64 R6, desc[UR6][R16.64+0x18] ;  /* 0x0000180610067981 */ /* 0x000f22000c1e1b00 */
[----:B-1----:R-:W-:-:S05]  /*2220*/  IMAD.WIDE.U32 R28, R12, 0x88, R28 ;  /* 0x000000880c1c7825 */ /* 0x002fca00078e001c */
[----:B------:R-:W2:Y:S04]  /*2230*/  LDG.E.64 R18, desc[UR6][R28.64+0x10] ;  /* 0x000010061c127981 */ /* 0x000ea8000c1e1b00 */
[----:B------:R-:W3:Y:S04]  /*2240*/  LDG.E.64 R20, desc[UR6][R28.64+0x8] ;  /* 0x000008061c147981 */ /* 0x000ee8000c1e1b00 */
[----:B------:R-:W4:Y:S01]  /*2250*/  LDG.E.64 R14, desc[UR6][R28.64+0x18] ;  /* 0x000018061c0e7981 */ /* 0x000f22000c1e1b00 */
[----:B--2---:R-:W-:Y:S02]  /*2260*/  DADD R18, R18, -R4 ;  /* 0x0000000012127229 */ /* 0x004fe40000000804 */
        /* <DEDUP_REMOVED lines=8> */
[----:B------:R-:W-:Y:S01]  /*22f0*/  IADD3 R2, PT, PT, R7, -0x3500000, RZ ;  /* 0xfcb0000007027810 */ /* 0x000fe20007ffe0ff */
[----:B------:R-:W-:Y:S01]  /*2300*/  IMAD.MOV.U32 R8, RZ, RZ, 0x0 ;  /* 0x00000000ff087424 */ /* 0x000fe200078e00ff */
[----:B------:R-:W-:Y:S01]  /*2310*/  BSSY.RECONVERGENT B3, `(.L_x_63) ;  /* 0x0000019000037945 */ /* 0x000fe20003800200 */
[----:B------:R-:W-:Y:S01]  /*2320*/  IMAD.MOV.U32 R9, RZ, RZ, 0x3fd80000 ;  /* 0x3fd80000ff097424 */ /* 0x000fe200078e00ff */
[----:B------:R-:W-:Y:S02]  /*2330*/  ISETP.GE.U32.AND P0, PT, R2, 0x7ca00000, PT ;  /* 0x7ca000000200780c */ /* 0x000fe40003f06070 */
        /* <DEDUP_REMOVED lines=20> */
[----:B------:R-:W-:Y:S01]  /*2480*/  MOV R22, R36 ;  /* 0x0000002400167202 */ /* 0x000fe20000000f00 */
[----:B------:R-:W-:-:S07]  /*2490*/  IMAD.MOV.U32 R23, RZ, RZ, R25 ;  /* 0x000000ffff177224 */ /* 0x000fce00078e0019 */
.L_x_64:
[----:B------:R-:W-:Y:S05]  /*24a0*/  BSYNC.RECONVERGENT B3 ;  /* 0x0000000000037941 */ /* 0x000fea0003800200 */
.L_x_63:
        /* <DEDUP_REMOVED lines=27> */
[----:B------:R-:W-:Y:S01]  /*2660*/  MOV R10, R2 ;  /* 0x00000002000a7202 */ /* 0x000fe20000000f00 */
[----:B------:R-:W-:-:S07]  /*2670*/  IMAD.MOV.U32 R11, RZ, RZ, R0 ;  /* 0x000000ffff0b7224 */ /* 0x000fce00078e0000 */
.L_x_66:
[----:B------:R-:W-:Y:S05]  /*2680*/  BSYNC.RECONVERGENT B3 ;  /* 0x0000000000037941 */ /* 0x000fea0003800200 */
.L_x_65:
        /* <DEDUP_REMOVED lines=24> */
.L_x_68:
[----:B------:R-:W-:Y:S05]  /*2810*/  BSYNC.RECONVERGENT B3 ;  /* 0x0000000000037941 */ /* 0x000fea0003800200 */
.L_x_67:
        /* <DEDUP_REMOVED lines=24> */
.L_x_70:
[----:B------:R-:W-:Y:S05]  /*29a0*/  BSYNC.RECONVERGENT B3 ;  /* 0x0000000000037941 */ /* 0x000fea0003800200 */
.L_x_69:
        /* <DEDUP_REMOVED lines=23> */
.L_x_72:
[----:B------:R-:W-:Y:S05]  /*2b20*/  BSYNC.RECONVERGENT B3 ;  /* 0x0000000000037941 */ /* 0x000fea0003800200 */
.L_x_71:
[----:B------:R2:W-:Y:S04]  /*2b30*/  REDG.E.ADD.F64.RN.STRONG.GPU desc[UR6][R16.64+0x38], R20 ;  /* 0x00003814100079a6 */ /* 0x0005e8000c12ff06 */
[----:B------:R2:W-:Y:S04]  /*2b40*/  REDG.E.ADD.F64.RN.STRONG.GPU desc[UR6][R16.64+0x40], R18 ;  /* 0x00004012100079a6 */ /* 0x0005e8000c12ff06 */
[----:B------:R2:W-:Y:S04]  /*2b50*/  REDG.E.ADD.F64.RN.STRONG.GPU desc[UR6][R16.64+0x48], R2 ;  /* 0x00004802100079a6 */ /* 0x0005e8000c12ff06 */
[----:B------:R-:W3:Y:S04]  /*2b60*/  LDG.E.64 R6, desc[UR6][R16.64+0x18] ;  /* 0x0000180610067981 */ /* 0x000ee8000c1e1b00 */
[----:B------:R-:W4:Y:S04]  /*2b70*/  LDG.E.64 R10, desc[UR6][R16.64+0x8] ;  /* 0x00000806100a7981 */ /* 0x000f28000c1e1b00 */
[----:B------:R-:W5:Y:S01]  /*2b80*/  LDG.E.64 R4, desc[UR6][R16.64+0x10] ;  /* 0x0000100610047981 */ /* 0x000f62000c1e1b00 */
[----:B---3--:R-:W-:-:S02]  /*2b90*/  DMUL R8, R6, R18 ;  /* 0x0000001206087228 */ /* 0x008fc40000000000 */
[----:B----4-:R-:W-:Y:S02]  /*2ba0*/  DMUL R14, R10, R2 ;  /* 0x000000020a0e7228 */ /* 0x010fe40000000000 */
[----:B-----5:R-:W-:-:S04]  /*2bb0*/  DMUL R22, R4, R20 ;  /* 0x0000001404167228 */ /* 0x020fc80000000000 */
[----:B------:R-:W-:Y:S02]  /*2bc0*/  DFMA R8, R4, R2, -R8 ;  /* 0x000000020408722b */ /* 0x000fe40000000808 */
[----:B------:R-:W-:Y:S02]  /*2bd0*/  DFMA R14, R6, R20, -R14 ;  /* 0x00000014060e722b */ /* 0x000fe4000000080e */
[----:B------:R-:W-:-:S03]  /*2be0*/  DFMA R22, R10, R18, -R22 ;  /* 0x000000120a16722b */ /* 0x000fc60000000816 */
[----:B------:R2:W-:Y:S04]  /*2bf0*/  REDG.E.ADD.F64.RN.STRONG.GPU desc[UR6][R16.64+0x68], R8 ;  /* 0x00006808100079a6 */ /* 0x0005e8000c12ff06 */
[----:B------:R2:W-:Y:S04]  /*2c00*/  REDG.E.ADD.F64.RN.STRONG.GPU desc[UR6][R16.64+0x70], R14 ;  /* 0x0000700e100079a6 */ /* 0x0005e8000c12ff06 */
[----:B------:R2:W-:Y:S02]  /*2c10*/  REDG.E.ADD.F64.RN.STRONG.GPU desc[UR6][R16.64+0x78], R22 ;  /* 0x00007816100079a6 */ /* 0x0005e4000c12ff06 */
.L_x_62:
[----:B------:R-:W-:Y:S05]  /*2c20*/  BSYNC.RECONVERGENT B1 ;  /* 0x0000000000017941 */ /* 0x000fea0003800200 */
.L_x_61:
[----:B------:R-:W-:-:S07]  /*2c30*/  VIADD R12, R12, 0x1 ;  /* 0x000000010c0c7836 */ /* 0x000fce0000000000 */
.L_x_60:
[----:B------:R-:W-:Y:S05]  /*2c40*/  BSYNC.RECONVERGENT B0 ;  /* 0x0000000000007941 */ /* 0x000fea0003800200 */
.L_x_59:
[----:B-12---:R-:W1:Y:S02]  /*2c50*/  LDC R3, c[0x0][0x388] ;  /* 0x0000e200ff037b82 */ /* 0x006e640000000800 */
[----:B-1----:R-:W-:-:S13]  /*2c60*/  ISETP.GE.AND P0, PT, R12, R3, PT ;  /* 0x000000030c00720c */ /* 0x002fda0003f06270 */
[----:B------:R-:W-:Y:S05]  /*2c70*/  @P0 EXIT ;  /* 0x000000000000094d */ /* 0x000fea0003800000 */
[----:B------:R-:W-:Y:S01]  /*2c80*/  IMAD.IADD R0, R3, 0x1, -R12 ;  /* 0x0000000103007824 */ /* 0x000fe200078e0a0c */
[----:B------:R-:W-:Y:S01]  /*2c90*/  BSSY.RECONVERGENT B0, `(.L_x_73) ;  /* 0x00000a9000007945 */ /* 0x000fe20003800200 */
[----:B------:R-:W-:-:S03]  /*2ca0*/  IADD3 R11, PT, PT, R12, 0x1, RZ ;  /* 0x000000010c0b7810 */ /* 0x000fc60007ffe0ff */
[----:B------:R-:W-:-:S04]  /*2cb0*/  LOP3.LUT R0, R0, 0x1, RZ, 0xc0, !PT ;  /* 0x0000000100007812 */ /* 0x000fc800078ec0ff */
[----:B------:R-:W-:-:S13]  /*2cc0*/  ISETP.NE.U32.AND P0, PT, R0, 0x1, PT ;  /* 0x000000010000780c */ /* 0x000fda0003f05070 */
[----:B------:R-:W-:Y:S05]  /*2cd0*/  @P0 BRA `(.L_x_74) ;  /* 0x0000000800900947 */ /* 0x000fea0003800000 */
[----:B------:R-:W1:Y:S01]  /*2ce0*/  LDC.64 R22, c[0x0][0x380] ;  /* 0x0000e000ff167b82 */ /* 0x000e620000000a00 */
[----:B------:R-:W2:Y:S04]  /*2cf0*/  LDG.E.64 R4, desc[UR6][R16.64+0x10] ;  /* 0x0000100610047981 */ /* 0x000ea8000c1e1b00 */
[----:B------:R-:W3:Y:S04]  /*2d00*/  LDG.E.64 R2, desc[UR6][R16.64+0x8] ;  /* 0x0000080610027981 */ /* 0x000ee8000c1e1b00 */
[----:B------:R-:W4:Y:S01]  /*2d10*/  LDG.E.64 R6, desc[UR6][R16.64+0x18] ;  /* 0x0000180610067981 */ /* 0x000f22000c1e1b00 */
[----:B-1----:R-:W-:-:S05]  /*2d20*/  IMAD.WIDE.U32 R22, R12, 0x88, R22 ;  /* 0x000000880c167825 */ /* 0x002fca00078e0016 */
[----:B------:R-:W2:Y:S04]  /*2d30*/  LDG.E.64 R18, desc[UR6][R22.64+0x10] ;  /* 0x0000100616127981 */ /* 0x000ea8000c1e1b00 */
[----:B------:R-:W3:Y:S04]  /*2d40*/  LDG.E.64 R20, desc[UR6][R22.64+0x8] ;  /* 0x0000080616147981 */ /* 0x000ee8000c1e1b00 */
[----:B------:R-:W4:Y:S01]  /*2d50*/  LDG.E.64 R14, desc[UR6][R22.64+0x18] ;  /* 0x00001806160e7981 */ /* 0x000f22000c1e1b00 */
[----:B------:R-:W-:Y:S01]  /*2d60*/  IMAD.MOV.U32 R12, RZ, RZ, R11 ;  /* 0x000000ffff0c7224 */ /* 0x000fe200078e000b */
        /* <DEDUP_REMOVED lines=35> */
.L_x_76:
[----:B------:R-:W-:Y:S05]  /*2fa0*/  BSYNC.RECONVERGENT B1 ;  /* 0x0000000000017941 */ /* 0x000fea0003800200 */
.L_x_75:
        /* <DEDUP_REMOVED lines=29> */
.L_x_78:
[----:B------:R-:W-:Y:S05]  /*3180*/  BSYNC.RECONVERGENT B1 ;  /* 0x0000000000017941 */ /* 0x000fea0003800200 */
.L_x_77:
        /* <DEDUP_REMOVED lines=24> */
.L_x_80:
[----:B------:R-:W-:Y:S05]  /*3310*/  BSYNC.RECONVERGENT B1 ;  /* 0x0000000000017941 */ /* 0x000fea0003800200 */
.L_x_79:
        /* <DEDUP_REMOVED lines=24> */
.L_x_82:
[----:B------:R-:W-:Y:S05]  /*34a0*/  BSYNC.RECONVERGENT B1 ;  /* 0x0000000000017941 */ /* 0x000fea0003800200 */
.L_x_81:
        /* <DEDUP_REMOVED lines=23> */
.L_x_84:
[----:B------:R-:W-:Y:S05]  /*3620*/  BSYNC.RECONVERGENT B1 ;  /* 0x0000000000017941 */ /* 0x000fea0003800200 */
.L_x_83:
        /* <DEDUP_REMOVED lines=15> */
.L_x_74:
[----:B------:R-:W-:Y:S05]  /*3720*/  BSYNC.RECONVERGENT B0 ;  /* 0x0000000000007941 */ /* 0x000fea0003800200 */
.L_x_73:
[----:B------:R-:W2:Y:S02]  /*3730*/  LDC R4, c[0x0][0x388] ;  /* 0x0000e200ff047b82 */ /* 0x000ea40000000800 */
[----:B--2---:R-:W-:-:S13]  /*3740*/  ISETP.NE.AND P0, PT, R11, R4, PT ;  /* 0x000000040b00720c */ /* 0x004fda0003f05270 */
[----:B------:R-:W-:Y:S05]  /*3750*/  @!P0 EXIT ;  /* 0x000000000000894d */ /* 0x000fea0003800000 */
[----:B-1----:R-:W1:Y:S01]  /*3760*/  LDC.64 R2, c[0x0][0x380] ;  /* 0x0000e000ff027b82 */ /* 0x002e620000000a00 */
[C---:B------:R-:W-:Y:S02]  /*3770*/  IMAD.IADD R11, R12.reuse, 0x1, -R4 ;  /* 0x000000010c0b7824 */ /* 0x040fe400078e0a04 */
[----:B-1----:R-:W-:-:S03]  /*3780*/  IMAD.WIDE.U32 R2, R12, 0x88, R2 ;  /* 0x000000880c027825 */ /* 0x002fc600078e0002 */
[----:B------:R-:W-:-:S04]  /*3790*/  IADD3 R0, P0, PT, R2, 0x88, RZ ;  /* 0x0000008802007810 */ /* 0x000fc80007f1e0ff */
[----:B------:R-:W-:-:S09]  /*37a0*/  IADD3.X R13, PT, PT, RZ, R3, RZ, P0, !PT ;  /* 0x00000003ff0d7210 */ /* 0x000fd200007fe4ff */
.L_x_109:
[----:B------:R-:W-:Y:S01]  /*37b0*/  IMAD.MOV.U32 R12, RZ, RZ, R0 ;  /* 0x000000ffff0c7224 */ /* 0x000fe200078e0000 */
        /* <DEDUP_REMOVED lines=44> */
[----:B------:R-:W-:-:S07]  /*3a80*/  MOV R24, R36 ;  /* 0x0000002400187202 */ /* 0x000fce0000000f00 */
.L_x_88:
[----:B------:R-:W-:Y:S05]  /*3a90*/  BSYNC.RECONVERGENT B1 ;  /* 0x0000000000017941 */ /* 0x000fea0003800200 */
.L_x_87:
        /* <DEDUP_REMOVED lines=29> */
.L_x_90:
[----:B------:R-:W-:Y:S05]  /*3c70*/  BSYNC.RECONVERGENT B1 ;  /* 0x0000000000017941 */ /* 0x000fea0003800200 */
.L_x_89:
        /* <DEDUP_REMOVED lines=24> */
.L_x_92:
[----:B------:R-:W-:Y:S05]  /*3e00*/  BSYNC.RECONVERGENT B1 ;  /* 0x0000000000017941 */ /* 0x000fea0003800200 */
.L_x_91:
        /* <DEDUP_REMOVED lines=24> */
.L_x_94:
[----:B------:R-:W-:Y:S05]  /*3f90*/  BSYNC.RECONVERGENT B1 ;  /* 0x0000000000017941 */ /* 0x000fea0003800200 */
.L_x_93:
        /* <DEDUP_REMOVED lines=22> */
[----:B------:R-:W-:-:S07]  /*4100*/  IMAD.MOV.U32 R3, RZ, RZ, R0 ;  /* 0x000000ffff037224 */ /* 0x000fce00078e0000 */
.L_x_96:
[----:B------:R-:W-:Y:S05]  /*4110*/  BSYNC.RECONVERGENT B1 ;  /* 0x0000000000017941 */ /* 0x000fea0003800200 */
.L_x_95:
        /* <DEDUP_REMOVED lines=18> */
.L_x_86:
[----:B------:R-:W-:Y:S05]  /*4240*/  BSYNC.RECONVERGENT B0 ;  /* 0x0000000000007941 */ /* 0x000fea0003800200 */
.L_x_85:
[----:B--2---:R-:W2:Y:S04]  /*4250*/  LDG.E.64 R14, desc[UR6][R12.64+0x10] ;  /* 0x000010060c0e7981 */ /* 0x004ea8000c1e1b00 */
[----:B------:R-:W3:Y:S04]  /*4260*/  LDG.E.64 R18, desc[UR6][R12.64+0x8] ;  /* 0x000008060c127981 */ /* 0x000ee8000c1e1b00 */
[----:B------:R-:W4:Y:S01]  /*4270*/  LDG.E.64 R20, desc[UR6][R12.64+0x18] ;  /* 0x000018060c147981 */ /* 0x000f22000c1e1b00 */
[----:B------:R-:W-:Y:S01]  /*4280*/  BSSY.RECONVERGENT B0, `(.L_x_97) ;  /* 0x000009c000007945 */ /* 0x000fe20003800200 */
[----:B--2--5:R-:W-:-:S02]  /*4290*/  DADD R14, R14, -R8 ;  /* 0x000000000e0e7229 */ /* 0x024fc40000000808 */
        /* <DEDUP_REMOVED lines=34> */
.L_x_100:
[----:B------:R-:W-:Y:S05]  /*44c0*/  BSYNC.RECONVERGENT B1 ;  /* 0x0000000000017941 */ /* 0x000fea0003800200 */
.L_x_99:
        /* <DEDUP_REMOVED lines=29> */
.L_x_102:
[----:B------:R-:W-:Y:S05]  /*46a0*/  BSYNC.RECONVERGENT B1 ;  /* 0x0000000000017941 */ /* 0x000fea0003800200 */
.L_x_101:
        /* <DEDUP_REMOVED lines=24> */
.L_x_104:
[----:B------:R-:W-:Y:S05]  /*4830*/  BSYNC.RECONVERGENT B1 ;  /* 0x0000000000017941 */ /* 0x000fea0003800200 */
.L_x_103:
        /* <DEDUP_REMOVED lines=24> */
.L_x_106:
[----:B------:R-:W-:Y:S05]  /*49c0*/  BSYNC.RECONVERGENT B1 ;  /* 0x0000000000017941 */ /* 0x000fea0003800200 */
.L_x_105:
        /* <DEDUP_REMOVED lines=23> */
.L_x_108:
[----:B------:R-:W-:Y:S05]  /*4b40*/  BSYNC.RECONVERGENT B1 ;  /* 0x0000000000017941 */ /* 0x000fea0003800200 */
.L_x_107:
        /* <DEDUP_REMOVED lines=15> */
.L_x_98:
[----:B------:R-:W-:Y:S05]  /*4c40*/  BSYNC.RECONVERGENT B0 ;  /* 0x0000000000007941 */ /* 0x000fea0003800200 */
.L_x_97:
[----:B------:R-:W-:-:S04]  /*4c50*/  IADD3 R0, P0, PT, R12, 0x110, RZ ;  /* 0x000001100c007810 */ /* 0x000fc80007f1e0ff */
[----:B------:R-:W-:Y:S01]  /*4c60*/  IADD3.X R13, PT, PT, RZ, R13, RZ, P0, !PT ;  /* 0x0000000dff0d7210 */ /* 0x000fe200007fe4ff */
[----:B------:R-:W-:Y:S08]  /*4c70*/  @P1 BRA `(.L_x_109) ;  /* 0xffffffe800cc1947 */ /* 0x000ff0000383ffff */
[----:B------:R-:W-:Y:S05]  /*4c80*/  EXIT ;  /* 0x000000000000794d */ /* 0x000fea0003800000 */
        .weak           $__internal_1_$__cuda_sm20_div_rn_f64_full
        .type           $__internal_1_$__cuda_sm20_div_rn_f64_full,@function
        .size           $__internal_1_$__cuda_sm20_div_rn_f64_full,($__internal_2_$__cuda_sm20_dsqrt_rn_f64_mediumpath_v1 - $__internal_1_$__cuda_sm20_div_rn_f64_full)
$__internal_1_$__cuda_sm20_div_rn_f64_full:
[C---:B------:R-:W-:Y:S01]  /*4c90*/  FSETP.GEU.AND P0, PT, |R0|.reuse, 1.469367938527859385e-39, PT ;  /* 0x001000000000780b */ /* 0x040fe20003f0e200 */
[----:B------:R-:W-:Y:S01]  /*4ca0*/  IMAD.MOV.U32 R5, RZ, RZ, R0 ;  /* 0x000000ffff057224 */ /* 0x000fe200078e0000 */
[----:B------:R-:W-:Y:S01]  /*4cb0*/  LOP3.LUT R4, R0, 0x800fffff, RZ, 0xc0, !PT ;  /* 0x800fffff00047812 */ /* 0x000fe200078ec0ff */
[----:B------:R-:W-:Y:S01]  /*4cc0*/  IMAD.MOV.U32 R31, RZ, RZ, R6 ;  /* 0x000000ffff1f7224 */ /* 0x000fe200078e0006 */
[----:B------:R-:W-:Y:S01]  /*4cd0*/  MOV R26, R2 ;  /* 0x00000002001a7202 */ /* 0x000fe20000000f00 */
[----:B------:R-:W-:Y:S01]  /*4ce0*/  IMAD.MOV.U32 R30, RZ, RZ, R7 ;  /* 0x000000ffff1e7224 */ /* 0x000fe200078e0007 */
[----:B------:R-:W-:Y:S01]  /*4cf0*/  LOP3.LUT R27, R4, 0x3ff00000, RZ, 0xfc, !PT ;  /* 0x3ff00000041b7812 */ /* 0x000fe200078efcff */
[----:B------:R-:W-:Y:S01]  /*4d00*/  IMAD.MOV.U32 R4, RZ, RZ, R2 ;  /* 0x000000ffff047224 */ /* 0x000fe200078e0002 */
[----:B------:R-:W-:Y:S01]  /*4d10*/  MOV R28, 0x1 ;  /* 0x00000001001c7802 */ /* 0x000fe20000000f00 */
[----:B------:R-:W-:Y:S01]  /*4d20*/  IMAD.MOV.U32 R32, RZ, RZ, R30 ;  /* 0x000000ffff207224 */ /* 0x000fe200078e001e */
[C---:B------:R-:W-:Y:S01]  /*4d30*/  FSETP.GEU.AND P3, PT, |R31|.reuse, 1.469367938527859385e-39, PT ;  /* 0x001000001f00780b */ /* 0x040fe20003f6e200 */
[----:B------:R-:W-:Y:S01]  /*4d40*/  BSSY.RECONVERGENT B2, `(.L_x_110) ;  /* 0x0000055000027945 */ /* 0x000fe20003800200 */
[----:B------:R-:W-:Y:S01]  /*4d50*/  LOP3.LUT R2, R31, 0x7ff00000, RZ, 0xc0, !PT ;  /* 0x7ff000001f027812 */ /* 0x000fe200078ec0ff */
[----:B------:R-:W-:Y:S01]  /*4d60*/  @!P0 DMUL R26, R4, 8.98846567431157953865e+307 ;  /* 0x7fe00000041a8828 */ /* 0x000fe20000000000 */
[----:B------:R-:W-:Y:S01]  /*4d70*/  LOP3.LUT R6, R0, 0x7ff00000, RZ, 0xc0, !PT ;  /* 0x7ff0000000067812 */ /* 0x000fe200078ec0ff */
[----:B------:R-:W-:-:S03]  /*4d80*/  IMAD.MOV.U32 R0, RZ, RZ, 0x1ca00000 ;  /* 0x1ca00000ff007424 */ /* 0x000fc600078e00ff */
[C---:B------:R-:W-:Y:S01]  /*4d90*/  ISETP.GE.U32.AND P2, PT, R2.reuse, R6, PT ;  /* 0x000000060200720c */ /* 0x040fe20003f46070 */
[----:B------:R-:W0:Y:S04]  /*4da0*/  MUFU.RCP64H R29, R27 ;  /* 0x0000001b001d7308 */ /* 0x000e280000001800 */
[----:B------:R-:W-:Y:S02]  /*4db0*/  @!P3 LOP3.LUT R7, R5, 0x7ff00000, RZ, 0xc0, !PT ;  /* 0x7ff000000507b812 */ /* 0x000fe400078ec0ff */
[----:B------:R-:W-:Y:S02]  /*4dc0*/  @!P0 LOP3.LUT R6, R27, 0x7ff00000, RZ, 0xc0, !PT ;  /* 0x7ff000001b068812 */ /* 0x000fe400078ec0ff */
[----:B------:R-:W-:Y:S02]  /*4dd0*/  @!P3 ISETP.GE.U32.AND P4, PT, R2, R7, PT ;  /* 0x000000070200b20c */ /* 0x000fe40003f86070 */
[----:B------:R-:W-:-:S04]  /*4de0*/  SEL R7, R0, 0x63400000, !P2 ;  /* 0x6340000000077807 */ /* 0x000fc80005000000 */
[----:B------:R-:W-:Y:S01]  /*4df0*/  LOP3.LUT R33, R7, 0x800fffff, R31, 0xf8, !PT ;  /* 0x800fffff07217812 */ /* 0x000fe200078ef81f */
[----:B------:R-:W-:Y:S01]  /*4e00*/  IMAD.MOV.U32 R7, RZ, RZ, R2 ;  /* 0x000000ffff077224 */ /* 0x000fe200078e0002 */
[----:B0-----:R-:W-:-:S08]  /*4e10*/  DFMA R8, R28, -R26, 1 ;  /* 0x3ff000001c08742b */ /* 0x001fd0000000081a */
[----:B------:R-:W-:-:S08]  /*4e20*/  DFMA R8, R8, R8, R8 ;  /* 0x000000080808722b */ /* 0x000fd00000000008 */
[----:B------:R-:W-:Y:S01]  /*4e30*/  DFMA R28, R28, R8, R28 ;  /* 0x000000081c1c722b */ /* 0x000fe2000000001c */
[----:B------:R-:W-:-:S04]  /*4e40*/  @!P3 SEL R8, R0, 0x63400000, !P4 ;  /* 0x634000000008b807 */ /* 0x000fc80006000000 */
[----:B------:R-:W-:-:S03]  /*4e50*/  @!P3 LOP3.LUT R8, R8, 0x80000000, R31, 0xf8, !PT ;  /* 0x800000000808b812 */ /* 0x000fc600078ef81f */
[----:B------:R-:W-:Y:S01]  /*4e60*/  DFMA R38, R28, -R26, 1 ;  /* 0x3ff000001c26742b */ /* 0x000fe2000000081a */
[----:B------:R-:W-:Y:S02]  /*4e70*/  @!P3 LOP3.LUT R9, R8, 0x100000, RZ, 0xfc, !PT ;  /* 0x001000000809b812 */ /* 0x000fe400078efcff */
[----:B------:R-:W-:-:S05]  /*4e80*/  @!P3 MOV R8, RZ ;  /* 0x000000ff0008b202 */ /* 0x000fca0000000f00 */
[----:B------:R-:W-:Y:S02]  /*4e90*/  DFMA R38, R28, R38, R28 ;  /* 0x000000261c26722b */ /* 0x000fe4000000001c */
[----:B------:R-:W-:-:S08]  /*4ea0*/  @!P3 DFMA R32, R32, 2, -R8 ;  /* 0x400000002020b82b */ /* 0x000fd00000000808 */
[----:B------:R-:W-:Y:S02]  /*4eb0*/  DMUL R8, R38, R32 ;  /* 0x0000002026087228 */ /* 0x000fe40000000000 */
[----:B------:R-:W-:-:S06]  /*4ec0*/  @!P3 LOP3.LUT R7, R33, 0x7ff00000, RZ, 0xc0, !PT ;  /* 0x7ff000002107b812 */ /* 0x000fcc00078ec0ff */
[----:B------:R-:W-:-:S08]  /*4ed0*/  DFMA R28, R8, -R26, R32 ;  /* 0x8000001a081c722b */ /* 0x000fd00000000020 */
[----:B------:R-:W-:Y:S01]  /*4ee0*/  DFMA R28, R38, R28, R8 ;  /* 0x0000001c261c722b */ /* 0x000fe20000000008 */
[----:B------:R-:W-:-:S05]  /*4ef0*/  VIADD R8, R7, 0xffffffff ;  /* 0xffffffff07087836 */ /* 0x000fca0000000000 */
[----:B------:R-:W-:Y:S02]  /*4f00*/  ISETP.GT.U32.AND P0, PT, R8, 0x7feffffe, PT ;  /* 0x7feffffe0800780c */ /* 0x000fe40003f04070 */
[----:B------:R-:W-:-:S04]  /*4f10*/  IADD3 R8, PT, PT, R6, -0x1, RZ ;  /* 0xffffffff06087810 */ /* 0x000fc80007ffe0ff */
[----:B------:R-:W-:-:S13]  /*4f20*/  ISETP.GT.U32.OR P0, PT, R8, 0x7feffffe, P0 ;  /* 0x7feffffe0800780c */ /* 0x000fda0000704470 */
[----:B------:R-:W-:Y:S05]  /*4f30*/  @P0 BRA `(.L_x_111) ;  /* 0x0000000000740947 */ /* 0x000fea0003800000 */
[----:B------:R-:W-:-:S04]  /*4f40*/  LOP3.LUT R6, R5, 0x7ff00000, RZ, 0xc0, !PT ;  /* 0x7ff0000005067812 */ /* 0x000fc800078ec0ff */
[CC--:B------:R-:W-:Y:S02]  /*4f50*/  VIADDMNMX R7, R2.reuse, -R6.reuse, 0xb9600000, !PT ;  /* 0xb960000002077446 */ /* 0x0c0fe40007800906 */
[----:B------:R-:W-:Y:S02]  /*4f60*/  ISETP.GE.U32.AND P0, PT, R2, R6, PT ;  /* 0x000000060200720c */ /* 0x000fe40003f06070 */
[----:B------:R-:W-:Y:S02]  /*4f70*/  VIMNMX R7, PT, PT, R7, 0x46a00000, PT ;  /* 0x46a0000007077848 */ /* 0x000fe40003fe0100 */
[----:B------:R-:W-:Y:S02]  /*4f80*/  SEL R0, R0, 0x63400000, !P0 ;  /* 0x6340000000007807 */ /* 0x000fe40004000000 */
[----:B------:R-:W-:-:S03]  /*4f90*/  MOV R6, RZ ;  /* 0x000000ff00067202 */ /* 0x000fc60000000f00 */
[----:B------:R-:W-:-:S04]  /*4fa0*/  IMAD.IADD R0, R7, 0x1, -R0 ;  /* 0x0000000107007824 */ /* 0x000fc800078e0a00 */
[----:B------:R-:W-:-:S06]  /*4fb0*/  VIADD R7, R0, 0x7fe00000 ;  /* 0x7fe0000000077836 */ /* 0x000fcc0000000000 */
[----:B------:R-:W-:-:S10]  /*4fc0*/  DMUL R8, R28, R6 ;  /* 0x000000061c087228 */ /* 0x000fd40000000000 */
[----:B------:R-:W-:-:S13]  /*4fd0*/  FSETP.GTU.AND P0, PT, |R9|, 1.469367938527859385e-39, PT ;  /* 0x001000000900780b */ /* 0x000fda0003f0c200 */
[----:B------:R-:W-:Y:S05]  /*4fe0*/  @P0 BRA `(.L_x_112) ;  /* 0x0000000000a80947 */ /* 0x000fea0003800000 */
[----:B------:R-:W-:-:S06]  /*4ff0*/  DFMA R26, R28, -R26, R32 ;  /* 0x8000001a1c1a722b */ /* 0x000fcc0000000020 */
[----:B------:R-:W-:-:S04]  /*5000*/  IMAD.MOV.U32 R26, RZ, RZ, RZ ;  /* 0x000000ffff1a7224 */ /* 0x000fc800078e00ff */
[C---:B------:R-:W-:Y:S02]  /*5010*/  FSETP.NEU.AND P0, PT, R27.reuse, RZ, PT ;  /* 0x000000ff1b00720b */ /* 0x040fe40003f0d000 */
[----:B------:R-:W-:-:S04]  /*5020*/  LOP3.LUT R4, R27, 0x80000000, R5, 0x48, !PT ;  /* 0x800000001b047812 */ /* 0x000fc800078e4805 */
[----:B------:R-:W-:-:S07]  /*5030*/  LOP3.LUT R27, R4, R7, RZ, 0xfc, !PT ;  /* 0x00000007041b7212 */ /* 0x000fce00078efcff */
[----:B------:R-:W-:Y:S05]  /*5040*/  @!P0 BRA `(.L_x_112) ;  /* 0x0000000000908947 */ /* 0x000fea0003800000 */
[----:B------:R-:W-:Y:S01]  /*5050*/  IMAD.MOV R7, RZ, RZ, -R0 ;  /* 0x000000ffff077224 */ /* 0x000fe200078e0a00 */
[----:B------:R-:W-:Y:S02]  /*5060*/  MOV R6, RZ ;  /* 0x000000ff00067202 */ /* 0x000fe40000000f00 */
[----:B------:R-:W-:-:S04]  /*5070*/  IADD3 R0, PT, PT, -R0, -0x43300000, RZ ;  /* 0xbcd0000000007810 */ /* 0x000fc80007ffe1ff */
[----:B------:R-:W-:Y:S02]  /*5080*/  DFMA R6, R8, -R6, R28 ;  /* 0x800000060806722b */ /* 0x000fe4000000001c */
[----:B------:R-:W-:-:S08]  /*5090*/  DMUL.RP R28, R28, R26 ;  /* 0x0000001a1c1c7228 */ /* 0x000fd00000008000 */
[----:B------:R-:W-:Y:S02]  /*50a0*/  FSETP.NEU.AND P0, PT, |R7|, R0, PT ;  /* 0x000000000700720b */ /* 0x000fe40003f0d200 */
[----:B------:R-:W-:Y:S02]  /*50b0*/  LOP3.LUT R0, R29, R4, RZ, 0x3c, !PT ;  /* 0x000000041d007212 */ /* 0x000fe400078e3cff */
[----:B------:R-:W-:Y:S02]  /*50c0*/  FSEL R2, R28, R8, !P0 ;  /* 0x000000081c027208 */ /* 0x000fe40004000000 */
[----:B------:R-:W-:-:S03]  /*50d0*/  FSEL R0, R0, R9, !P0 ;  /* 0x0000000900007208 */ /* 0x000fc60004000000 */
[----:B------:R-:W-:Y:S02]  /*50e0*/  IMAD.MOV.U32 R8, RZ, RZ, R2 ;  /* 0x000000ffff087224 */ /* 0x000fe400078e0002 */
[----:B------:R-:W-:Y:S01]  /*50f0*/  IMAD.MOV.U32 R9, RZ, RZ, R0 ;  /* 0x000000ffff097224 */ /* 0x000fe200078e0000 */
[----:B------:R-:W-:Y:S06]  /*5100*/  BRA `(.L_x_112) ;  /* 0x0000000000607947 */ /* 0x000fec0003800000 */
.L_x_111:
[----:B------:R-:W-:-:S14]  /*5110*/  DSETP.NAN.AND P0, PT, R30, R30, PT ;  /* 0x0000001e1e00722a */ /* 0x000fdc0003f08000 */
[----:B------:R-:W-:Y:S05]  /*5120*/  @P0 BRA `(.L_x_113) ;  /* 0x00000000004c0947 */ /* 0x000fea0003800000 */
[----:B------:R-:W-:-:S14]  /*5130*/  DSETP.NAN.AND P0, PT, R4, R4, PT ;  /* 0x000000040400722a */ /* 0x000fdc0003f08000 */
[----:B------:R-:W-:Y:S05]  /*5140*/  @P0 BRA `(.L_x_114) ;  /* 0x0000000000340947 */ /* 0x000fea0003800000 */
[----:B------:R-:W-:Y:S01]  /*5150*/  ISETP.NE.AND P0, PT, R7, R6, PT ;  /* 0x000000060700720c */ /* 0x000fe20003f05270 */
[----:B------:R-:W-:Y:S01]  /*5160*/  IMAD.MOV.U32 R9, RZ, RZ, -0x80000 ;  /* 0xfff80000ff097424 */ /* 0x000fe200078e00ff */
[----:B------:R-:W-:-:S11]  /*5170*/  MOV R8, 0x0 ;  /* 0x0000000000087802 */ /* 0x000fd60000000f00 */
[----:B------:R-:W-:Y:S05]  /*5180*/  @!P0 BRA `(.L_x_112) ;  /* 0x0000000000408947 */ /* 0x000fea0003800000 */
[----:B------:R-:W-:Y:S02]  /*5190*/  ISETP.NE.AND P0, PT, R7, 0x7ff00000, PT ;  /* 0x7ff000000700780c */ /* 0x000fe40003f05270 */
[----:B------:R-:W-:Y:S02]  /*51a0*/  LOP3.LUT R4, R31, 0x80000000, R5, 0x48, !PT ;  /* 0x800000001f047812 */ /* 0x000fe400078e4805 */
[----:B------:R-:W-:-:S13]  /*51b0*/  ISETP.EQ.OR P0, PT, R6, RZ, !P0 ;  /* 0x000000ff0600720c */ /* 0x000fda0004702670 */
[----:B------:R-:W-:Y:S01]  /*51c0*/  @P0 LOP3.LUT R0, R4, 0x7ff00000, RZ, 0xfc, !PT ;  /* 0x7ff0000004000812 */ /* 0x000fe200078efcff */
[----:B------:R-:W-:Y:S01]  /*51d0*/  @!P0 IMAD.MOV.U32 R8, RZ, RZ, RZ ;  /* 0x000000ffff088224 */ /* 0x000fe200078e00ff */
[----:B------:R-:W-:Y:S01]  /*51e0*/  @!P0 MOV R9, R4 ;  /* 0x0000000400098202 */ /* 0x000fe20000000f00 */
[----:B------:R-:W-:Y:S02]  /*51f0*/  @P0 IMAD.MOV.U32 R8, RZ, RZ, RZ ;  /* 0x000000ffff080224 */ /* 0x000fe400078e00ff */
[----:B------:R-:W-:Y:S01]  /*5200*/  @P0 IMAD.MOV.U32 R9, RZ, RZ, R0 ;  /* 0x000000ffff090224 */ /* 0x000fe200078e0000 */
[----:B------:R-:W-:Y:S06]  /*5210*/  BRA `(.L_x_112) ;  /* 0x00000000001c7947 */ /* 0x000fec0003800000 */
.L_x_114:
[----:B------:R-:W-:Y:S02]  /*5220*/  LOP3.LUT R0, R5, 0x80000, RZ, 0xfc, !PT ;  /* 0x0008000005007812 */ /* 0x000fe400078efcff */
[----:B------:R-:W-:-:S03]  /*5230*/  MOV R8, R4 ;  /* 0x0000000400087202 */ /* 0x000fc60000000f00 */
[----:B------:R-:W-:Y:S01]  /*5240*/  IMAD.MOV.U32 R9, RZ, RZ, R0 ;  /* 0x000000ffff097224 */ /* 0x000fe200078e0000 */
[----:B------:R-:W-:Y:S06]  /*5250*/  BRA `(.L_x_112) ;  /* 0x00000000000c7947 */ /* 0x000fec0003800000 */
.L_x_113:
[----:B------:R-:W-:Y:S01]  /*5260*/  LOP3.LUT R0, R31, 0x80000, RZ, 0xfc, !PT ;  /* 0x000800001f007812 */ /* 0x000fe200078efcff */
[----:B------:R-:W-:-:S03]  /*5270*/  IMAD.MOV.U32 R8, RZ, RZ, R30 ;  /* 0x000000ffff087224 */ /* 0x000fc600078e001e */
[----:B------:R-:W-:-:S07]  /*5280*/  MOV R9, R0 ;  /* 0x0000000000097202 */ /* 0x000fce0000000f00 */
.L_x_112:
[----:B------:R-:W-:Y:S05]  /*5290*/  BSYNC.RECONVERGENT B2 ;  /* 0x0000000000027941 */ /* 0x000fea0003800200 */
.L_x_110:
[----:B------:R-:W-:Y:S01]  /*52a0*/  MOV R4, R3 ;  /* 0x0000000300047202 */ /* 0x000fe20000000f00 */
[----:B------:R-:W-:Y:S02]  /*52b0*/  IMAD.MOV.U32 R5, RZ, RZ, 0x0 ;  /* 0x00000000ff057424 */ /* 0x000fe400078e00ff */
[----:B------:R-:W-:Y:S02]  /*52c0*/  IMAD.MOV.U32 R2, RZ, RZ, R8 ;  /* 0x000000ffff027224 */ /* 0x000fe400078e0008 */
[----:B------:R-:W-:Y:S01]  /*52d0*/  IMAD.MOV.U32 R0, RZ, RZ, R9 ;  /* 0x000000ffff007224 */ /* 0x000fe200078e0009 */
[----:B------:R-:W-:Y:S06]  /*52e0*/  RET.REL.NODEC R4 `(_Z28updateForcesAndTorquesKernelP9PointMassi) ;  /* 0xffffffac04447950 */ /* 0x000fec0003c3ffff */
        .weak           $__internal_2_$__cuda_sm20_dsqrt_rn_f64_mediumpath_v1
        .type           $__internal_2_$__cuda_sm20_dsqrt_rn_f64_mediumpath_v1,@function
        .size           $__internal_2_$__cuda_sm20_dsqrt_rn_f64_mediumpath_v1,(.L_x_122 - $__internal_2_$__cuda_sm20_dsqrt_rn_f64_mediumpath_v1)
$__internal_2_$__cuda_sm20_dsqrt_rn_f64_mediumpath_v1:
[----:B------:R-:W-:Y:S01]  /*52f0*/  ISETP.GE.U32.AND P0, PT, R2, -0x3400000, PT ;  /* 0xfcc000000200780c */ /* 0x000fe20003f06070 */
[----:B------:R-:W-:Y:S01]  /*5300*/  BSSY.RECONVERGENT B2, `(.L_x_115) ;  /* 0x0000029000027945 */ /* 0x000fe20003800200 */
[----:B------:R-:W-:Y:S01]  /*5310*/  IMAD.MOV.U32 R26, RZ, RZ, R8 ;  /* 0x000000ffff1a7224 */ /* 0x000fe200078e0008 */
[----:B------:R-:W-:Y:S01]  /*5320*/  MOV R27, R7 ;  /* 0x00000007001b7202 */ /* 0x000fe20000000f00 */
[----:B------:R-:W-:Y:S02]  /*5330*/  IMAD.MOV.U32 R7, RZ, RZ, R5 ;  /* 0x000000ffff077224 */ /* 0x000fe400078e0005 */
[----:B------:R-:W-:Y:S01]  /*5340*/  IMAD.MOV.U32 R8, RZ, RZ, R9 ;  /* 0x000000ffff087224 */ /* 0x000fe200078e0009 */
[----:B------:R-:W-:Y:S01]  /*5350*/  MOV R9, R0 ;  /* 0x0000000000097202 */ /* 0x000fe20000000f00 */
[----:B------:R-:W-:-:S05]  /*5360*/  IMAD.MOV.U32 R5, RZ, RZ, R3 ;  /* 0x000000ffff057224 */ /* 0x000fca00078e0003 */
[----:B------:R-:W-:Y:S05]  /*5370*/  @!P0 BRA `(.L_x_116) ;  /* 0x0000000000208947 */ /* 0x000fea0003800000 */
[----:B------:R-:W-:-:S10]  /*5380*/  DFMA.RM R4, R6, R8, R4 ;  /* 0x000000080604722b */ /* 0x000fd40000004004 */
[----:B------:R-:W-:-:S05]  /*5390*/  IADD3 R2, P0, PT, R4, 0x1, RZ ;  /* 0x0000000104027810 */ /* 0x000fca0007f1e0ff */
[----:B------:R-:W-:-:S06]  /*53a0*/  IMAD.X R3, RZ, RZ, R5, P0 ;  /* 0x000000ffff037224 */ /* 0x000fcc00000e0605 */
[----:B------:R-:W-:-:S08]  /*53b0*/  DFMA.RP R26, -R4, R2, R26 ;  /* 0x00000002041a722b */ /* 0x000fd0000000811a */
[----:B------:R-:W-:-:S06]  /*53c0*/  DSETP.GT.AND P0, PT, R26, RZ, PT ;  /* 0x000000ff1a00722a */ /* 0x000fcc0003f04000 */
[----:B------:R-:W-:Y:S02]  /*53d0*/  FSEL R2, R2, R4, P0 ;  /* 0x0000000402027208 */ /* 0x000fe40000000000 */
[----:B------:R-:W-:Y:S01]  /*53e0*/  FSEL R3, R3, R5, P0 ;  /* 0x0000000503037208 */ /* 0x000fe20000000000 */
[----:B------:R-:W-:Y:S06]  /*53f0*/  BRA `(.L_x_117) ;  /* 0x0000000000647947 */ /* 0x000fec0003800000 */
.L_x_116:
[----:B------:R-:W-:-:S14]  /*5400*/  DSETP.NE.AND P0, PT, R26, RZ, PT ;  /* 0x000000ff1a00722a */ /* 0x000fdc0003f05000 */
[----:B------:R-:W-:Y:S05]  /*5410*/  @!P0 BRA `(.L_x_118) ;  /* 0x0000000000588947 */ /* 0x000fea0003800000 */
[----:B------:R-:W-:-:S13]  /*5420*/  ISETP.GE.AND P0, PT, R27, RZ, PT ;  /* 0x000000ff1b00720c */ /* 0x000fda0003f06270 */
[----:B------:R-:W-:Y:S01]  /*5430*/  @!P0 MOV R2, 0x0 ;  /* 0x0000000000028802 */ /* 0x000fe20000000f00 */
[----:B------:R-:W-:Y:S01]  /*5440*/  @!P0 IMAD.MOV.U32 R3, RZ, RZ, -0x80000 ;  /* 0xfff80000ff038424 */ /* 0x000fe200078e00ff */
[----:B------:R-:W-:Y:S06]  /*5450*/  @!P0 BRA `(.L_x_117) ;  /* 0x00000000004c8947 */ /* 0x000fec0003800000 */
[----:B------:R-:W-:-:S13]  /*5460*/  ISETP.GT.AND P0, PT, R27, 0x7fefffff, PT ;  /* 0x7fefffff1b00780c */ /* 0x000fda0003f04270 */
[----:B------:R-:W-:Y:S05]  /*5470*/  @P0 BRA `(.L_x_118) ;  /* 0x0000000000400947 */ /* 0x000fea0003800000 */
[----:B------:R-:W-:Y:S01]  /*5480*/  DMUL R26, R26, 8.11296384146066816958e+31 ;  /* 0x469000001a1a7828 */ /* 0x000fe20000000000 */
[----:B------:R-:W-:Y:S01]  /*5490*/  IMAD.MOV.U32 R6, RZ, RZ, RZ ;  /* 0x000000ffff067224 */ /* 0x000fe200078e00ff */
[----:B------:R-:W-:Y:S01]  /*54a0*/  MOV R2, 0x0 ;  /* 0x0000000000027802 */ /* 0x000fe20000000f00 */
[----:B------:R-:W-:-:S03]  /*54b0*/  IMAD.MOV.U32 R3, RZ, RZ, 0x3fd80000 ;  /* 0x3fd80000ff037424 */ /* 0x000fc600078e00ff */
[----:B------:R-:W0:Y:S02]  /*54c0*/  MUFU.RSQ64H R7, R27 ;  /* 0x0000001b00077308 */ /* 0x000e240000001c00 */
[----:B0-----:R-:W-:-:S08]  /*54d0*/  DMUL R4, R6, R6 ;  /* 0x0000000606047228 */ /* 0x001fd00000000000 */
[----:B------:R-:W-:-:S08]  /*54e0*/  DFMA R4, R26, -R4, 1 ;  /* 0x3ff000001a04742b */ /* 0x000fd00000000804 */
[----:B------:R-:W-:Y:S02]  /*54f0*/  DFMA R2, R4, R2, 0.5 ;  /* 0x3fe000000402742b */ /* 0x000fe40000000002 */
[----:B------:R-:W-:-:S08]  /*5500*/  DMUL R4, R6, R4 ;  /* 0x0000000406047228 */ /* 0x000fd00000000000 */
[----:B------:R-:W-:-:S08]  /*5510*/  DFMA R4, R2, R4, R6 ;  /* 0x000000040204722b */ /* 0x000fd00000000006 */
[----:B------:R-:W-:Y:S02]  /*5520*/  DMUL R2, R26, R4 ;  /* 0x000000041a027228 */ /* 0x000fe40000000000 */
[----:B------:R-:W-:-:S06]  /*5530*/  VIADD R5, R5, 0xfff00000 ;  /* 0xfff0000005057836 */ /* 0x000fcc0000000000 */
[----:B------:R-:W-:-:S08]  /*5540*/  DFMA R26, R2, -R2, R26 ;  /* 0x80000002021a722b */ /* 0x000fd0000000001a */
[----:B------:R-:W-:-:S10]  /*5550*/  DFMA R2, R4, R26, R2 ;  /* 0x0000001a0402722b */ /* 0x000fd40000000002 */
[----:B------:R-:W-:Y:S01]  /*5560*/  IADD3 R3, PT, PT, R3, -0x3500000, RZ ;  /* 0xfcb0000003037810 */ /* 0x000fe20007ffe0ff */
[----:B------:R-:W-:Y:S06]  /*5570*/  BRA `(.L_x_117) ;  /* 0x0000000000047947 */ /* 0x000fec0003800000 */
.L_x_118:
[----:B------:R-:W-:-:S11]  /*5580*/  DADD R2, R26, R26 ;  /* 0x000000001a027229 */ /* 0x000fd6000000001a */
.L_x_117:
[----:B------:R-:W-:Y:S05]  /*5590*/  BSYNC.RECONVERGENT B2 ;  /* 0x0000000000027941 */ /* 0x000fea0003800200 */
.L_x_115:
[----:B------:R-:W-:Y:S01]  /*55a0*/  IMAD.MOV.U32 R36, RZ, RZ, R2 ;  /* 0x000000ffff247224 */ /* 0x000fe200078e0002 */
[----:B------:R-:W-:Y:S01]  /*55b0*/  MOV R2, R10 ;  /* 0x0000000a00027202 */ /* 0x000fe20000000f00 */
[----:B------:R-:W-:Y:S02]  /*55c0*/  IMAD.MOV.U32 R25, RZ, RZ, R3 ;  /* 0x000000ffff197224 */ /* 0x000fe400078e0003 */
[----:B------:R-:W-:-:S04]  /*55d0*/  IMAD.MOV.U32 R3, RZ, RZ, 0x0 ;  /* 0x00000000ff037424 */ /* 0x000fc800078e00ff */
[----:B------:R-:W-:Y:S05]  /*55e0*/  RET.REL.NODEC R2 `(_Z28updateForcesAndTorquesKernelP9PointMassi) ;  /* 0xffffffa802847950 */ /* 0x000fea0003c3ffff */
.L_x_119:
        /* <DEDUP_REMOVED lines=9> */
.L_x_122:


//--------------------- .nv.shared.reserved.0     --------------------------
	.section	.nv.shared.reserved.0,"aw",@nobits
	.weak		__nv_reservedSMEM_offset_0_alias
	.size		__nv_reservedSMEM_offset_0_alias, 0, 64
	.other		__nv_reservedSMEM_offset_0_alias,@"STO_CUDA_RESERVED_SHARED STV_DEFAULT"
__nv_reservedSMEM_offset_0_alias:
	.zero		0
	.zero		64


//--------------------- .nv.constant0._Z22updateKinematicsKernelP9PointMassid --------------------------
	.section	.nv.constant0._Z22updateKinematicsKernelP9PointMassid,"a",@progbits
	.sectionflags	@""
	.align	4
.nv.constant0._Z22updateKinematicsKernelP9PointMassid:
	.zero		920


//--------------------- .nv.constant0._Z28updateForcesAndTorquesKernelP9PointMassi --------------------------
	.section	.nv.constant0._Z28updateForcesAndTorquesKernelP9PointMassi,"a",@progbits
	.sectionflags	@""
	.align	4
.nv.constant0._Z28updateForcesAndTorquesKernelP9PointMassi:
	.zero		908


//--------------------- SYMBOLS --------------------------

	.type		.nv.reservedSmem.offset0,@object
	.size		.nv.reservedSmem.offset0,0x4
